//
// Generated by NVIDIA NVVM Compiler
//
// Compiler Build ID: CL-36424714
// Cuda compilation tools, release 13.0, V13.0.88
// Based on NVVM 20.0.0
//

.version 9.0
.target sm_100
.address_size 64

.extern .shared .align 16 .b8 shared_mem[];

.func _Z12heapify_downPfPiii(
	.param .b64 _Z12heapify_downPfPiii_param_0,
	.param .b64 _Z12heapify_downPfPiii_param_1,
	.param .b32 _Z12heapify_downPfPiii_param_2,
	.param .b32 _Z12heapify_downPfPiii_param_3
)
{
	.reg .pred 	%p<6>;
	.reg .b32 	%r<29>;
	.reg .b32 	%f<7>;
	.reg .b64 	%rd<5>;

	ld.param.u64 	%rd1, [_Z12heapify_downPfPiii_param_0];
	ld.param.u64 	%rd2, [_Z12heapify_downPfPiii_param_1];
	ld.param.u32 	%r12, [_Z12heapify_downPfPiii_param_2];
	ld.param.u32 	%r26, [_Z12heapify_downPfPiii_param_3];
	cvta.to.shared.u64 	%rd3, %rd2;
	cvt.u32.u64 	%r1, %rd3;
	cvta.to.shared.u64 	%rd4, %rd1;
	cvt.u32.u64 	%r2, %rd4;
	mov.u32 	%r28, %r26;
$L__BB0_1:
	shl.b32 	%r14, %r26, 1;
	or.b32  	%r4, %r14, 1;
	add.s32 	%r5, %r14, 2;
	setp.ge.s32 	%p1, %r4, %r12;
	shl.b32 	%r15, %r26, 3;
	add.s32 	%r6, %r2, %r15;
	shl.b32 	%r16, %r26, 2;
	sub.s32 	%r7, %r6, %r16;
	@%p1 bra 	$L__BB0_3;
	ld.shared.f32 	%f1, [%r6+4];
	ld.shared.f32 	%f2, [%r7];
	setp.gt.f32 	%p2, %f1, %f2;
	selp.b32 	%r28, %r4, %r26, %p2;
$L__BB0_3:
	setp.ge.s32 	%p3, %r5, %r12;
	@%p3 bra 	$L__BB0_5;
	ld.shared.f32 	%f3, [%r6+8];
	shl.b32 	%r17, %r28, 2;
	add.s32 	%r18, %r2, %r17;
	ld.shared.f32 	%f4, [%r18];
	setp.gt.f32 	%p4, %f3, %f4;
	selp.b32 	%r28, %r5, %r28, %p4;
$L__BB0_5:
	setp.eq.s32 	%p5, %r28, %r26;
	@%p5 bra 	$L__BB0_7;
	ld.shared.f32 	%f5, [%r7];
	shl.b32 	%r19, %r28, 2;
	add.s32 	%r20, %r2, %r19;
	ld.shared.f32 	%f6, [%r20];
	st.shared.f32 	[%r7], %f6;
	st.shared.f32 	[%r20], %f5;
	add.s32 	%r22, %r1, %r16;
	ld.shared.u32 	%r23, [%r22];
	add.s32 	%r24, %r1, %r19;
	ld.shared.u32 	%r25, [%r24];
	st.shared.u32 	[%r22], %r25;
	st.shared.u32 	[%r24], %r23;
	mov.u32 	%r26, %r28;
	bra.uni 	$L__BB0_1;
$L__BB0_7:
	ret;

}
	// .globl	_Z14find_topk_heapPfPiiii
.visible .entry _Z14find_topk_heapPfPiiii(
	.param .u64 .ptr .align 1 _Z14find_topk_heapPfPiiii_param_0,
	.param .u64 .ptr .align 1 _Z14find_topk_heapPfPiiii_param_1,
	.param .u32 _Z14find_topk_heapPfPiiii_param_2,
	.param .u32 _Z14find_topk_heapPfPiiii_param_3,
	.param .u32 _Z14find_topk_heapPfPiiii_param_4
)
{
	.reg .pred 	%p<45>;
	.reg .b32 	%r<193>;
	.reg .b32 	%f<95>;
	.reg .b64 	%rd<51>;

	ld.param.u64 	%rd20, [_Z14find_topk_heapPfPiiii_param_0];
	ld.param.u64 	%rd21, [_Z14find_topk_heapPfPiiii_param_1];
	ld.param.u32 	%r83, [_Z14find_topk_heapPfPiiii_param_2];
	ld.param.u32 	%r84, [_Z14find_topk_heapPfPiiii_param_3];
	ld.param.u32 	%r85, [_Z14find_topk_heapPfPiiii_param_4];
	cvta.to.global.u64 	%rd1, %rd20;
	cvta.to.global.u64 	%rd2, %rd21;
	mov.u32 	%r86, %ctaid.x;
	mov.u32 	%r87, %ntid.x;
	mov.u32 	%r1, %tid.x;
	mad.lo.s32 	%r2, %r86, %r87, %r1;
	setp.ge.s32 	%p1, %r2, %r84;
	@%p1 bra 	$L__BB1_69;
	mul.lo.s32 	%r88, %r1, %r85;
	shl.b32 	%r3, %r88, 1;
	cvt.u64.u32 	%rd3, %r3;
	min.s32 	%r89, %r85, %r83;
	setp.lt.s32 	%p2, %r89, 1;
	@%p2 bra 	$L__BB1_8;
	min.u32 	%r4, %r85, %r83;
	add.s32 	%r91, %r4, -1;
	and.b32  	%r5, %r4, 3;
	setp.lt.u32 	%p3, %r91, 3;
	mov.b32 	%r176, 0;
	@%p3 bra 	$L__BB1_5;
	and.b32  	%r176, %r4, 2147483644;
	shl.b32 	%r7, %r84, 2;
	shl.b32 	%r94, %r88, 3;
	mov.u32 	%r95, shared_mem;
	add.s32 	%r96, %r94, %r95;
	add.s32 	%r168, %r96, 8;
	shl.b32 	%r97, %r1, 3;
	or.b32  	%r98, %r97, 4;
	mad.lo.s32 	%r99, %r85, %r98, %r95;
	add.s32 	%r167, %r99, 8;
	mov.b32 	%r170, 0;
	mul.wide.s32 	%rd24, %r84, 4;
	mov.u32 	%r169, %r2;
$L__BB1_4:
	mul.wide.s32 	%rd22, %r169, 4;
	add.s64 	%rd23, %rd1, %rd22;
	ld.global.f32 	%f41, [%rd23];
	mov.f32 	%f42, 0f3F800000;
	sub.f32 	%f43, %f42, %f41;
	st.shared.f32 	[%r168+-8], %f43;
	st.shared.u32 	[%r167+-8], %r170;
	add.s64 	%rd25, %rd23, %rd24;
	ld.global.f32 	%f44, [%rd25];
	sub.f32 	%f45, %f42, %f44;
	st.shared.f32 	[%r168+-4], %f45;
	add.s32 	%r100, %r170, 1;
	st.shared.u32 	[%r167+-4], %r100;
	add.s64 	%rd26, %rd25, %rd24;
	ld.global.f32 	%f46, [%rd26];
	sub.f32 	%f47, %f42, %f46;
	st.shared.f32 	[%r168], %f47;
	add.s32 	%r101, %r170, 2;
	st.shared.u32 	[%r167], %r101;
	add.s64 	%rd27, %rd26, %rd24;
	ld.global.f32 	%f48, [%rd27];
	sub.f32 	%f49, %f42, %f48;
	st.shared.f32 	[%r168+4], %f49;
	add.s32 	%r102, %r170, 3;
	st.shared.u32 	[%r167+4], %r102;
	add.s32 	%r169, %r169, %r7;
	add.s32 	%r168, %r168, 16;
	add.s32 	%r167, %r167, 16;
	add.s32 	%r170, %r170, 4;
	setp.ne.s32 	%p4, %r170, %r176;
	@%p4 bra 	$L__BB1_4;
$L__BB1_5:
	setp.eq.s32 	%p5, %r5, 0;
	@%p5 bra 	$L__BB1_8;
	shl.b32 	%r103, %r1, 3;
	or.b32  	%r104, %r103, 4;
	shl.b32 	%r105, %r176, 2;
	mad.lo.s32 	%r106, %r85, %r104, %r105;
	mov.u32 	%r107, shared_mem;
	add.s32 	%r175, %r107, %r106;
	shl.b32 	%r109, %r88, 3;
	add.s32 	%r110, %r109, %r105;
	add.s32 	%r174, %r107, %r110;
	mad.lo.s32 	%r173, %r176, %r84, %r2;
	neg.s32 	%r172, %r5;
$L__BB1_7:
	.pragma "nounroll";
	mul.wide.s32 	%rd28, %r173, 4;
	add.s64 	%rd29, %rd1, %rd28;
	ld.global.f32 	%f50, [%rd29];
	mov.f32 	%f51, 0f3F800000;
	sub.f32 	%f52, %f51, %f50;
	st.shared.f32 	[%r174], %f52;
	st.shared.u32 	[%r175], %r176;
	add.s32 	%r176, %r176, 1;
	add.s32 	%r175, %r175, 4;
	add.s32 	%r174, %r174, 4;
	add.s32 	%r173, %r173, %r84;
	add.s32 	%r172, %r172, 1;
	setp.ne.s32 	%p6, %r172, 0;
	@%p6 bra 	$L__BB1_7;
$L__BB1_8:
	shl.b64 	%rd30, %rd3, 2;
	mov.u32 	%r111, shared_mem;
	cvt.u64.u32 	%rd31, %r111;
	cvta.shared.u64 	%rd32, %rd31;
	add.s64 	%rd4, %rd32, %rd30;
	mul.wide.s32 	%rd33, %r85, 4;
	add.s64 	%rd5, %rd4, %rd33;
	setp.lt.s32 	%p7, %r85, 2;
	@%p7 bra 	$L__BB1_15;
	shr.u32 	%r179, %r85, 1;
	add.s32 	%r34, %r179, -1;
	and.b32  	%r35, %r179, 3;
	setp.eq.s32 	%p8, %r35, 0;
	@%p8 bra 	$L__BB1_12;
	neg.s32 	%r177, %r35;
	mov.u32 	%r178, %r34;
$L__BB1_11:
	.pragma "nounroll";
	mov.u32 	%r179, %r178;
	{ // callseq 0, 0
	.param .b64 param0;
	st.param.b64 	[param0], %rd4;
	.param .b64 param1;
	st.param.b64 	[param1], %rd5;
	.param .b32 param2;
	st.param.b32 	[param2], %r85;
	.param .b32 param3;
	st.param.b32 	[param3], %r179;
	call.uni 
	_Z12heapify_downPfPiii, 
	(
	param0, 
	param1, 
	param2, 
	param3
	);
	} // callseq 0
	add.s32 	%r178, %r179, -1;
	add.s32 	%r177, %r177, 1;
	setp.ne.s32 	%p9, %r177, 0;
	@%p9 bra 	$L__BB1_11;
$L__BB1_12:
	setp.lt.u32 	%p10, %r34, 3;
	@%p10 bra 	$L__BB1_15;
	add.s32 	%r180, %r179, 4;
$L__BB1_14:
	add.s32 	%r112, %r180, -5;
	{ // callseq 1, 0
	.param .b64 param0;
	st.param.b64 	[param0], %rd4;
	.param .b64 param1;
	st.param.b64 	[param1], %rd5;
	.param .b32 param2;
	st.param.b32 	[param2], %r85;
	.param .b32 param3;
	st.param.b32 	[param3], %r112;
	call.uni 
	_Z12heapify_downPfPiii, 
	(
	param0, 
	param1, 
	param2, 
	param3
	);
	} // callseq 1
	add.s32 	%r113, %r180, -6;
	{ // callseq 2, 0
	.param .b64 param0;
	st.param.b64 	[param0], %rd4;
	.param .b64 param1;
	st.param.b64 	[param1], %rd5;
	.param .b32 param2;
	st.param.b32 	[param2], %r85;
	.param .b32 param3;
	st.param.b32 	[param3], %r113;
	call.uni 
	_Z12heapify_downPfPiii, 
	(
	param0, 
	param1, 
	param2, 
	param3
	);
	} // callseq 2
	add.s32 	%r114, %r180, -7;
	{ // callseq 3, 0
	.param .b64 param0;
	st.param.b64 	[param0], %rd4;
	.param .b64 param1;
	st.param.b64 	[param1], %rd5;
	.param .b32 param2;
	st.param.b32 	[param2], %r85;
	.param .b32 param3;
	st.param.b32 	[param3], %r114;
	call.uni 
	_Z12heapify_downPfPiii, 
	(
	param0, 
	param1, 
	param2, 
	param3
	);
	} // callseq 3
	add.s32 	%r115, %r180, -8;
	{ // callseq 4, 0
	.param .b64 param0;
	st.param.b64 	[param0], %rd4;
	.param .b64 param1;
	st.param.b64 	[param1], %rd5;
	.param .b32 param2;
	st.param.b32 	[param2], %r85;
	.param .b32 param3;
	st.param.b32 	[param3], %r115;
	call.uni 
	_Z12heapify_downPfPiii, 
	(
	param0, 
	param1, 
	param2, 
	param3
	);
	} // callseq 4
	add.s32 	%r180, %r180, -4;
	setp.gt.s32 	%p11, %r180, 4;
	@%p11 bra 	$L__BB1_14;
$L__BB1_15:
	shl.b32 	%r116, %r3, 2;
	add.s32 	%r43, %r111, %r116;
	shl.b32 	%r118, %r85, 2;
	add.s32 	%r44, %r43, %r118;
	setp.ge.s32 	%p12, %r85, %r83;
	@%p12 bra 	$L__BB1_57;
	sub.s32 	%r45, %r83, %r85;
	and.b32  	%r46, %r45, 7;
	sub.s32 	%r119, %r85, %r83;
	setp.gt.u32 	%p13, %r119, -8;
	mov.u32 	%r182, %r85;
	@%p13 bra 	$L__BB1_36;
	add.s32 	%r186, %r85, 3;
	mad.lo.s32 	%r185, %r85, %r84, %r2;
	shl.b32 	%r49, %r84, 3;
	and.b32  	%r120, %r45, -8;
	neg.s32 	%r184, %r120;
	mul.wide.s32 	%rd13, %r84, 4;
$L__BB1_18:
	.pragma "nounroll";
	mul.wide.s32 	%rd34, %r185, 4;
	add.s64 	%rd12, %rd1, %rd34;
	ld.global.f32 	%f53, [%rd12];
	mov.f32 	%f54, 0f3F800000;
	sub.f32 	%f18, %f54, %f53;
	ld.shared.f32 	%f89, [%r43];
	setp.geu.f32 	%p14, %f18, %f89;
	@%p14 bra 	$L__BB1_20;
	st.shared.f32 	[%r43], %f18;
	add.s32 	%r121, %r186, -3;
	st.shared.u32 	[%r44], %r121;
	{ // callseq 5, 0
	.param .b64 param0;
	st.param.b64 	[param0], %rd4;
	.param .b64 param1;
	st.param.b64 	[param1], %rd5;
	.param .b32 param2;
	st.param.b32 	[param2], %r85;
	.param .b32 param3;
	st.param.b32 	[param3], 0;
	call.uni 
	_Z12heapify_downPfPiii, 
	(
	param0, 
	param1, 
	param2, 
	param3
	);
	} // callseq 5
	ld.shared.f32 	%f89, [%r43];
$L__BB1_20:
	add.s64 	%rd14, %rd12, %rd13;
	ld.global.f32 	%f55, [%rd14];
	mov.f32 	%f56, 0f3F800000;
	sub.f32 	%f22, %f56, %f55;
	setp.geu.f32 	%p15, %f22, %f89;
	@%p15 bra 	$L__BB1_22;
	add.s32 	%r122, %r186, -2;
	st.shared.f32 	[%r43], %f22;
	st.shared.u32 	[%r44], %r122;
	{ // callseq 6, 0
	.param .b64 param0;
	st.param.b64 	[param0], %rd4;
	.param .b64 param1;
	st.param.b64 	[param1], %rd5;
	.param .b32 param2;
	st.param.b32 	[param2], %r85;
	.param .b32 param3;
	st.param.b32 	[param3], 0;
	call.uni 
	_Z12heapify_downPfPiii, 
	(
	param0, 
	param1, 
	param2, 
	param3
	);
	} // callseq 6
	ld.shared.f32 	%f89, [%r43];
$L__BB1_22:
	add.s64 	%rd15, %rd14, %rd13;
	ld.global.f32 	%f57, [%rd15];
	mov.f32 	%f58, 0f3F800000;
	sub.f32 	%f25, %f58, %f57;
	setp.geu.f32 	%p16, %f25, %f89;
	@%p16 bra 	$L__BB1_24;
	add.s32 	%r123, %r186, -1;
	st.shared.f32 	[%r43], %f25;
	st.shared.u32 	[%r44], %r123;
	{ // callseq 7, 0
	.param .b64 param0;
	st.param.b64 	[param0], %rd4;
	.param .b64 param1;
	st.param.b64 	[param1], %rd5;
	.param .b32 param2;
	st.param.b32 	[param2], %r85;
	.param .b32 param3;
	st.param.b32 	[param3], 0;
	call.uni 
	_Z12heapify_downPfPiii, 
	(
	param0, 
	param1, 
	param2, 
	param3
	);
	} // callseq 7
	ld.shared.f32 	%f89, [%r43];
$L__BB1_24:
	add.s64 	%rd16, %rd15, %rd13;
	ld.global.f32 	%f59, [%rd16];
	mov.f32 	%f60, 0f3F800000;
	sub.f32 	%f28, %f60, %f59;
	setp.geu.f32 	%p17, %f28, %f89;
	@%p17 bra 	$L__BB1_26;
	st.shared.f32 	[%r43], %f28;
	st.shared.u32 	[%r44], %r186;
	{ // callseq 8, 0
	.param .b64 param0;
	st.param.b64 	[param0], %rd4;
	.param .b64 param1;
	st.param.b64 	[param1], %rd5;
	.param .b32 param2;
	st.param.b32 	[param2], %r85;
	.param .b32 param3;
	st.param.b32 	[param3], 0;
	call.uni 
	_Z12heapify_downPfPiii, 
	(
	param0, 
	param1, 
	param2, 
	param3
	);
	} // callseq 8
	ld.shared.f32 	%f89, [%r43];
$L__BB1_26:
	add.s64 	%rd17, %rd16, %rd13;
	ld.global.f32 	%f61, [%rd17];
	mov.f32 	%f62, 0f3F800000;
	sub.f32 	%f31, %f62, %f61;
	setp.geu.f32 	%p18, %f31, %f89;
	@%p18 bra 	$L__BB1_28;
	add.s32 	%r124, %r186, 1;
	st.shared.f32 	[%r43], %f31;
	st.shared.u32 	[%r44], %r124;
	{ // callseq 9, 0
	.param .b64 param0;
	st.param.b64 	[param0], %rd4;
	.param .b64 param1;
	st.param.b64 	[param1], %rd5;
	.param .b32 param2;
	st.param.b32 	[param2], %r85;
	.param .b32 param3;
	st.param.b32 	[param3], 0;
	call.uni 
	_Z12heapify_downPfPiii, 
	(
	param0, 
	param1, 
	param2, 
	param3
	);
	} // callseq 9
	ld.shared.f32 	%f89, [%r43];
$L__BB1_28:
	add.s64 	%rd18, %rd17, %rd13;
	ld.global.f32 	%f63, [%rd18];
	mov.f32 	%f64, 0f3F800000;
	sub.f32 	%f34, %f64, %f63;
	setp.geu.f32 	%p19, %f34, %f89;
	@%p19 bra 	$L__BB1_30;
	add.s32 	%r125, %r186, 2;
	st.shared.f32 	[%r43], %f34;
	st.shared.u32 	[%r44], %r125;
	{ // callseq 10, 0
	.param .b64 param0;
	st.param.b64 	[param0], %rd4;
	.param .b64 param1;
	st.param.b64 	[param1], %rd5;
	.param .b32 param2;
	st.param.b32 	[param2], %r85;
	.param .b32 param3;
	st.param.b32 	[param3], 0;
	call.uni 
	_Z12heapify_downPfPiii, 
	(
	param0, 
	param1, 
	param2, 
	param3
	);
	} // callseq 10
	ld.shared.f32 	%f89, [%r43];
$L__BB1_30:
	add.s64 	%rd19, %rd18, %rd13;
	ld.global.f32 	%f65, [%rd19];
	mov.f32 	%f66, 0f3F800000;
	sub.f32 	%f37, %f66, %f65;
	setp.geu.f32 	%p20, %f37, %f89;
	@%p20 bra 	$L__BB1_32;
	add.s32 	%r126, %r186, 3;
	st.shared.f32 	[%r43], %f37;
	st.shared.u32 	[%r44], %r126;
	{ // callseq 11, 0
	.param .b64 param0;
	st.param.b64 	[param0], %rd4;
	.param .b64 param1;
	st.param.b64 	[param1], %rd5;
	.param .b32 param2;
	st.param.b32 	[param2], %r85;
	.param .b32 param3;
	st.param.b32 	[param3], 0;
	call.uni 
	_Z12heapify_downPfPiii, 
	(
	param0, 
	param1, 
	param2, 
	param3
	);
	} // callseq 11
	ld.shared.f32 	%f89, [%r43];
$L__BB1_32:
	add.s64 	%rd35, %rd19, %rd13;
	ld.global.f32 	%f67, [%rd35];
	mov.f32 	%f68, 0f3F800000;
	sub.f32 	%f40, %f68, %f67;
	setp.geu.f32 	%p21, %f40, %f89;
	@%p21 bra 	$L__BB1_34;
	add.s32 	%r127, %r186, 4;
	st.shared.f32 	[%r43], %f40;
	st.shared.u32 	[%r44], %r127;
	{ // callseq 12, 0
	.param .b64 param0;
	st.param.b64 	[param0], %rd4;
	.param .b64 param1;
	st.param.b64 	[param1], %rd5;
	.param .b32 param2;
	st.param.b32 	[param2], %r85;
	.param .b32 param3;
	st.param.b32 	[param3], 0;
	call.uni 
	_Z12heapify_downPfPiii, 
	(
	param0, 
	param1, 
	param2, 
	param3
	);
	} // callseq 12
$L__BB1_34:
	add.s32 	%r186, %r186, 8;
	add.s32 	%r185, %r185, %r49;
	add.s32 	%r184, %r184, 8;
	setp.eq.s32 	%p22, %r184, 0;
	@%p22 bra 	$L__BB1_35;
	bra.uni 	$L__BB1_18;
$L__BB1_35:
	add.s32 	%r182, %r186, -3;
$L__BB1_36:
	setp.eq.s32 	%p23, %r46, 0;
	@%p23 bra 	$L__BB1_57;
	and.b32  	%r55, %r45, 3;
	setp.lt.u32 	%p24, %r46, 4;
	@%p24 bra 	$L__BB1_47;
	mad.lo.s32 	%r128, %r182, %r84, %r2;
	mul.wide.s32 	%rd36, %r128, 4;
	add.s64 	%rd6, %rd1, %rd36;
	ld.global.f32 	%f69, [%rd6];
	mov.f32 	%f70, 0f3F800000;
	sub.f32 	%f1, %f70, %f69;
	ld.shared.f32 	%f85, [%r43];
	setp.geu.f32 	%p25, %f1, %f85;
	@%p25 bra 	$L__BB1_40;
	st.shared.f32 	[%r43], %f1;
	st.shared.u32 	[%r44], %r182;
	{ // callseq 13, 0
	.param .b64 param0;
	st.param.b64 	[param0], %rd4;
	.param .b64 param1;
	st.param.b64 	[param1], %rd5;
	.param .b32 param2;
	st.param.b32 	[param2], %r85;
	.param .b32 param3;
	st.param.b32 	[param3], 0;
	call.uni 
	_Z12heapify_downPfPiii, 
	(
	param0, 
	param1, 
	param2, 
	param3
	);
	} // callseq 13
	ld.shared.f32 	%f85, [%r43];
$L__BB1_40:
	mul.wide.s32 	%rd7, %r84, 4;
	add.s64 	%rd8, %rd6, %rd7;
	ld.global.f32 	%f71, [%rd8];
	mov.f32 	%f72, 0f3F800000;
	sub.f32 	%f5, %f72, %f71;
	setp.geu.f32 	%p26, %f5, %f85;
	@%p26 bra 	$L__BB1_42;
	add.s32 	%r129, %r182, 1;
	st.shared.f32 	[%r43], %f5;
	st.shared.u32 	[%r44], %r129;
	{ // callseq 14, 0
	.param .b64 param0;
	st.param.b64 	[param0], %rd4;
	.param .b64 param1;
	st.param.b64 	[param1], %rd5;
	.param .b32 param2;
	st.param.b32 	[param2], %r85;
	.param .b32 param3;
	st.param.b32 	[param3], 0;
	call.uni 
	_Z12heapify_downPfPiii, 
	(
	param0, 
	param1, 
	param2, 
	param3
	);
	} // callseq 14
	ld.shared.f32 	%f85, [%r43];
$L__BB1_42:
	add.s64 	%rd9, %rd8, %rd7;
	ld.global.f32 	%f73, [%rd9];
	mov.f32 	%f74, 0f3F800000;
	sub.f32 	%f8, %f74, %f73;
	setp.geu.f32 	%p27, %f8, %f85;
	@%p27 bra 	$L__BB1_44;
	add.s32 	%r130, %r182, 2;
	st.shared.f32 	[%r43], %f8;
	st.shared.u32 	[%r44], %r130;
	{ // callseq 15, 0
	.param .b64 param0;
	st.param.b64 	[param0], %rd4;
	.param .b64 param1;
	st.param.b64 	[param1], %rd5;
	.param .b32 param2;
	st.param.b32 	[param2], %r85;
	.param .b32 param3;
	st.param.b32 	[param3], 0;
	call.uni 
	_Z12heapify_downPfPiii, 
	(
	param0, 
	param1, 
	param2, 
	param3
	);
	} // callseq 15
	ld.shared.f32 	%f85, [%r43];
$L__BB1_44:
	add.s64 	%rd37, %rd9, %rd7;
	ld.global.f32 	%f75, [%rd37];
	mov.f32 	%f76, 0f3F800000;
	sub.f32 	%f11, %f76, %f75;
	setp.geu.f32 	%p28, %f11, %f85;
	@%p28 bra 	$L__BB1_46;
	add.s32 	%r131, %r182, 3;
	st.shared.f32 	[%r43], %f11;
	st.shared.u32 	[%r44], %r131;
	{ // callseq 16, 0
	.param .b64 param0;
	st.param.b64 	[param0], %rd4;
	.param .b64 param1;
	st.param.b64 	[param1], %rd5;
	.param .b32 param2;
	st.param.b32 	[param2], %r85;
	.param .b32 param3;
	st.param.b32 	[param3], 0;
	call.uni 
	_Z12heapify_downPfPiii, 
	(
	param0, 
	param1, 
	param2, 
	param3
	);
	} // callseq 16
$L__BB1_46:
	add.s32 	%r182, %r182, 4;
$L__BB1_47:
	setp.eq.s32 	%p29, %r55, 0;
	@%p29 bra 	$L__BB1_57;
	setp.eq.s32 	%p30, %r55, 1;
	@%p30 bra 	$L__BB1_54;
	mad.lo.s32 	%r132, %r182, %r84, %r2;
	mul.wide.s32 	%rd38, %r132, 4;
	add.s64 	%rd10, %rd1, %rd38;
	ld.global.f32 	%f77, [%rd10];
	mov.f32 	%f78, 0f3F800000;
	sub.f32 	%f12, %f78, %f77;
	ld.shared.f32 	%f87, [%r43];
	setp.geu.f32 	%p31, %f12, %f87;
	@%p31 bra 	$L__BB1_51;
	st.shared.f32 	[%r43], %f12;
	st.shared.u32 	[%r44], %r182;
	{ // callseq 17, 0
	.param .b64 param0;
	st.param.b64 	[param0], %rd4;
	.param .b64 param1;
	st.param.b64 	[param1], %rd5;
	.param .b32 param2;
	st.param.b32 	[param2], %r85;
	.param .b32 param3;
	st.param.b32 	[param3], 0;
	call.uni 
	_Z12heapify_downPfPiii, 
	(
	param0, 
	param1, 
	param2, 
	param3
	);
	} // callseq 17
	ld.shared.f32 	%f87, [%r43];
$L__BB1_51:
	mul.wide.s32 	%rd39, %r84, 4;
	add.s64 	%rd40, %rd10, %rd39;
	ld.global.f32 	%f79, [%rd40];
	mov.f32 	%f80, 0f3F800000;
	sub.f32 	%f16, %f80, %f79;
	setp.geu.f32 	%p32, %f16, %f87;
	@%p32 bra 	$L__BB1_53;
	add.s32 	%r133, %r182, 1;
	st.shared.f32 	[%r43], %f16;
	st.shared.u32 	[%r44], %r133;
	{ // callseq 18, 0
	.param .b64 param0;
	st.param.b64 	[param0], %rd4;
	.param .b64 param1;
	st.param.b64 	[param1], %rd5;
	.param .b32 param2;
	st.param.b32 	[param2], %r85;
	.param .b32 param3;
	st.param.b32 	[param3], 0;
	call.uni 
	_Z12heapify_downPfPiii, 
	(
	param0, 
	param1, 
	param2, 
	param3
	);
	} // callseq 18
$L__BB1_53:
	add.s32 	%r182, %r182, 2;
$L__BB1_54:
	and.b32  	%r134, %r45, 1;
	setp.eq.b32 	%p33, %r134, 1;
	not.pred 	%p34, %p33;
	@%p34 bra 	$L__BB1_57;
	mad.lo.s32 	%r135, %r182, %r84, %r2;
	mul.wide.s32 	%rd41, %r135, 4;
	add.s64 	%rd42, %rd1, %rd41;
	ld.global.f32 	%f81, [%rd42];
	mov.f32 	%f82, 0f3F800000;
	sub.f32 	%f17, %f82, %f81;
	ld.shared.f32 	%f83, [%r43];
	setp.geu.f32 	%p35, %f17, %f83;
	@%p35 bra 	$L__BB1_57;
	st.shared.f32 	[%r43], %f17;
	st.shared.u32 	[%r44], %r182;
	{ // callseq 19, 0
	.param .b64 param0;
	st.param.b64 	[param0], %rd4;
	.param .b64 param1;
	st.param.b64 	[param1], %rd5;
	.param .b32 param2;
	st.param.b32 	[param2], %r85;
	.param .b32 param3;
	st.param.b32 	[param3], 0;
	call.uni 
	_Z12heapify_downPfPiii, 
	(
	param0, 
	param1, 
	param2, 
	param3
	);
	} // callseq 19
$L__BB1_57:
	setp.lt.s32 	%p36, %r85, 1;
	@%p36 bra 	$L__BB1_69;
	mul.lo.s32 	%r60, %r85, %r2;
	add.s32 	%r137, %r85, -1;
	and.b32  	%r61, %r85, 7;
	setp.lt.u32 	%p37, %r137, 7;
	mov.b32 	%r190, 0;
	@%p37 bra 	$L__BB1_61;
	and.b32  	%r190, %r85, 2147483640;
	neg.s32 	%r189, %r190;
	shl.b32 	%r138, %r1, 3;
	or.b32  	%r139, %r138, 4;
	mad.lo.s32 	%r141, %r85, %r139, %r111;
	add.s32 	%r188, %r141, 16;
	add.s64 	%rd11, %rd2, 16;
	mov.u32 	%r187, %r60;
$L__BB1_60:
	.pragma "nounroll";
	mul.wide.s32 	%rd43, %r187, 4;
	add.s64 	%rd44, %rd11, %rd43;
	ld.shared.u32 	%r142, [%r188+-16];
	st.global.u32 	[%rd44+-16], %r142;
	ld.shared.u32 	%r143, [%r188+-12];
	st.global.u32 	[%rd44+-12], %r143;
	ld.shared.u32 	%r144, [%r188+-8];
	st.global.u32 	[%rd44+-8], %r144;
	ld.shared.u32 	%r145, [%r188+-4];
	st.global.u32 	[%rd44+-4], %r145;
	ld.shared.u32 	%r146, [%r188];
	st.global.u32 	[%rd44], %r146;
	ld.shared.u32 	%r147, [%r188+4];
	st.global.u32 	[%rd44+4], %r147;
	ld.shared.u32 	%r148, [%r188+8];
	st.global.u32 	[%rd44+8], %r148;
	ld.shared.u32 	%r149, [%r188+12];
	st.global.u32 	[%rd44+12], %r149;
	add.s32 	%r189, %r189, 8;
	add.s32 	%r188, %r188, 32;
	add.s32 	%r187, %r187, 8;
	setp.ne.s32 	%p38, %r189, 0;
	@%p38 bra 	$L__BB1_60;
$L__BB1_61:
	setp.eq.s32 	%p39, %r61, 0;
	@%p39 bra 	$L__BB1_69;
	and.b32  	%r78, %r85, 3;
	setp.lt.u32 	%p40, %r61, 4;
	@%p40 bra 	$L__BB1_64;
	shl.b32 	%r150, %r190, 2;
	add.s32 	%r151, %r44, %r150;
	ld.shared.u32 	%r152, [%r151];
	add.s32 	%r153, %r190, %r60;
	mul.wide.s32 	%rd45, %r153, 4;
	add.s64 	%rd46, %rd2, %rd45;
	st.global.u32 	[%rd46], %r152;
	ld.shared.u32 	%r154, [%r151+4];
	st.global.u32 	[%rd46+4], %r154;
	ld.shared.u32 	%r155, [%r151+8];
	st.global.u32 	[%rd46+8], %r155;
	ld.shared.u32 	%r156, [%r151+12];
	st.global.u32 	[%rd46+12], %r156;
	add.s32 	%r190, %r190, 4;
$L__BB1_64:
	setp.eq.s32 	%p41, %r78, 0;
	@%p41 bra 	$L__BB1_69;
	setp.eq.s32 	%p42, %r78, 1;
	@%p42 bra 	$L__BB1_67;
	shl.b32 	%r157, %r190, 2;
	add.s32 	%r158, %r44, %r157;
	ld.shared.u32 	%r159, [%r158];
	add.s32 	%r160, %r190, %r60;
	mul.wide.s32 	%rd47, %r160, 4;
	add.s64 	%rd48, %rd2, %rd47;
	st.global.u32 	[%rd48], %r159;
	ld.shared.u32 	%r161, [%r158+4];
	st.global.u32 	[%rd48+4], %r161;
	add.s32 	%r190, %r190, 2;
$L__BB1_67:
	and.b32  	%r162, %r85, 1;
	setp.eq.b32 	%p43, %r162, 1;
	not.pred 	%p44, %p43;
	@%p44 bra 	$L__BB1_69;
	shl.b32 	%r163, %r190, 2;
	add.s32 	%r164, %r44, %r163;
	ld.shared.u32 	%r165, [%r164];
	add.s32 	%r166, %r190, %r60;
	mul.wide.s32 	%rd49, %r166, 4;
	add.s64 	%rd50, %rd2, %rd49;
	st.global.u32 	[%rd50], %r165;
$L__BB1_69:
	ret;

}
	// .globl	_Z16find_topk_simplePfPiiii
.visible .entry _Z16find_topk_simplePfPiiii(
	.param .u64 .ptr .align 1 _Z16find_topk_simplePfPiiii_param_0,
	.param .u64 .ptr .align 1 _Z16find_topk_simplePfPiiii_param_1,
	.param .u32 _Z16find_topk_simplePfPiiii_param_2,
	.param .u32 _Z16find_topk_simplePfPiiii_param_3,
	.param .u32 _Z16find_topk_simplePfPiiii_param_4
)
{
	.reg .pred 	%p<62>;
	.reg .b32 	%r<158>;
	.reg .b32 	%f<117>;
	.reg .b64 	%rd<58>;

	ld.param.u64 	%rd6, [_Z16find_topk_simplePfPiiii_param_0];
	ld.param.u64 	%rd7, [_Z16find_topk_simplePfPiiii_param_1];
	ld.param.u32 	%r52, [_Z16find_topk_simplePfPiiii_param_2];
	ld.param.u32 	%r53, [_Z16find_topk_simplePfPiiii_param_3];
	ld.param.u32 	%r54, [_Z16find_topk_simplePfPiiii_param_4];
	cvta.to.global.u64 	%rd1, %rd6;
	cvta.to.global.u64 	%rd2, %rd7;
	mov.u32 	%r55, %ctaid.x;
	mov.u32 	%r56, %ntid.x;
	mov.u32 	%r57, %tid.x;
	mad.lo.s32 	%r1, %r55, %r56, %r57;
	setp.ge.s32 	%p1, %r1, %r53;
	setp.lt.s32 	%p2, %r54, 1;
	or.pred  	%p3, %p1, %p2;
	@%p3 bra 	$L__BB2_33;
	setp.lt.s32 	%p4, %r52, 1;
	mul.lo.s32 	%r2, %r54, %r1;
	@%p4 bra 	$L__BB2_22;
	and.b32  	%r3, %r52, 15;
	add.s32 	%r4, %r3, -1;
	and.b32  	%r5, %r52, 7;
	add.s32 	%r6, %r5, -1;
	and.b32  	%r7, %r52, 2147483632;
	and.b32  	%r8, %r52, 3;
	mov.b32 	%r137, 0;
	mul.wide.s32 	%rd4, %r53, 4;
$L__BB2_3:
	setp.eq.s32 	%p13, %r137, 0;
	@%p13 bra 	$L__BB2_9;
	neg.s32 	%r10, %r137;
	mov.f32 	%f112, 0f501502F9;
	mov.b32 	%r142, -1;
	mov.b32 	%r138, 0;
$L__BB2_5:
	mad.lo.s32 	%r72, %r138, %r53, %r1;
	mul.wide.s32 	%rd16, %r72, 4;
	add.s64 	%rd17, %rd1, %rd16;
	ld.global.f32 	%f2, [%rd17];
	mov.u32 	%r140, %r2;
	mov.u32 	%r141, %r10;
$L__BB2_6:
	mul.wide.s32 	%rd18, %r140, 4;
	add.s64 	%rd19, %rd2, %rd18;
	ld.global.u32 	%r15, [%rd19];
	setp.ne.s32 	%p14, %r15, %r138;
	setp.ne.s32 	%p15, %r141, -1;
	and.pred  	%p16, %p14, %p15;
	add.s32 	%r141, %r141, 1;
	add.s32 	%r140, %r140, 1;
	@%p16 bra 	$L__BB2_6;
	mov.f32 	%f14, 0f3F800000;
	sub.f32 	%f15, %f14, %f2;
	setp.lt.f32 	%p18, %f15, %f112;
	and.pred  	%p19, %p14, %p18;
	selp.f32 	%f112, %f15, %f112, %p19;
	selp.b32 	%r142, %r138, %r142, %p19;
	add.s32 	%r138, %r138, 1;
	setp.ne.s32 	%p20, %r138, %r52;
	@%p20 bra 	$L__BB2_5;
$L__BB2_8:
	add.s32 	%r136, %r137, %r2;
	mul.wide.s32 	%rd56, %r136, 4;
	add.s64 	%rd57, %rd2, %rd56;
	st.global.u32 	[%rd57], %r142;
	add.s32 	%r137, %r137, 1;
	setp.eq.s32 	%p61, %r137, %r54;
	@%p61 bra 	$L__BB2_33;
	bra.uni 	$L__BB2_3;
$L__BB2_9:
	setp.lt.u32 	%p21, %r52, 16;
	mov.f32 	%f114, 0f501502F9;
	mov.b32 	%r142, -1;
	mov.b32 	%r149, 0;
	@%p21 bra 	$L__BB2_12;
	mov.f32 	%f114, 0f501502F9;
	mov.b32 	%r142, -1;
	mov.b32 	%r143, 0;
$L__BB2_11:
	.pragma "nounroll";
	mad.lo.s32 	%r78, %r143, %r53, %r1;
	mul.wide.s32 	%rd20, %r78, 4;
	add.s64 	%rd21, %rd1, %rd20;
	ld.global.f32 	%f19, [%rd21];
	mov.f32 	%f20, 0f3F800000;
	sub.f32 	%f21, %f20, %f19;
	setp.lt.f32 	%p22, %f21, %f114;
	selp.f32 	%f22, %f21, %f114, %p22;
	selp.b32 	%r79, %r143, %r142, %p22;
	add.s32 	%r80, %r143, 1;
	add.s64 	%rd23, %rd21, %rd4;
	ld.global.f32 	%f23, [%rd23];
	sub.f32 	%f24, %f20, %f23;
	setp.lt.f32 	%p23, %f24, %f22;
	selp.f32 	%f25, %f24, %f22, %p23;
	selp.b32 	%r81, %r80, %r79, %p23;
	add.s32 	%r82, %r143, 2;
	add.s64 	%rd24, %rd23, %rd4;
	ld.global.f32 	%f26, [%rd24];
	sub.f32 	%f27, %f20, %f26;
	setp.lt.f32 	%p24, %f27, %f25;
	selp.f32 	%f28, %f27, %f25, %p24;
	selp.b32 	%r83, %r82, %r81, %p24;
	add.s32 	%r84, %r143, 3;
	add.s64 	%rd25, %rd24, %rd4;
	ld.global.f32 	%f29, [%rd25];
	sub.f32 	%f30, %f20, %f29;
	setp.lt.f32 	%p25, %f30, %f28;
	selp.f32 	%f31, %f30, %f28, %p25;
	selp.b32 	%r85, %r84, %r83, %p25;
	add.s32 	%r86, %r143, 4;
	add.s64 	%rd26, %rd25, %rd4;
	ld.global.f32 	%f32, [%rd26];
	sub.f32 	%f33, %f20, %f32;
	setp.lt.f32 	%p26, %f33, %f31;
	selp.f32 	%f34, %f33, %f31, %p26;
	selp.b32 	%r87, %r86, %r85, %p26;
	add.s32 	%r88, %r143, 5;
	add.s64 	%rd27, %rd26, %rd4;
	ld.global.f32 	%f35, [%rd27];
	sub.f32 	%f36, %f20, %f35;
	setp.lt.f32 	%p27, %f36, %f34;
	selp.f32 	%f37, %f36, %f34, %p27;
	selp.b32 	%r89, %r88, %r87, %p27;
	add.s32 	%r90, %r143, 6;
	add.s64 	%rd28, %rd27, %rd4;
	ld.global.f32 	%f38, [%rd28];
	sub.f32 	%f39, %f20, %f38;
	setp.lt.f32 	%p28, %f39, %f37;
	selp.f32 	%f40, %f39, %f37, %p28;
	selp.b32 	%r91, %r90, %r89, %p28;
	add.s32 	%r92, %r143, 7;
	add.s64 	%rd29, %rd28, %rd4;
	ld.global.f32 	%f41, [%rd29];
	sub.f32 	%f42, %f20, %f41;
	setp.lt.f32 	%p29, %f42, %f40;
	selp.f32 	%f43, %f42, %f40, %p29;
	selp.b32 	%r93, %r92, %r91, %p29;
	add.s32 	%r94, %r143, 8;
	add.s64 	%rd30, %rd29, %rd4;
	ld.global.f32 	%f44, [%rd30];
	sub.f32 	%f45, %f20, %f44;
	setp.lt.f32 	%p30, %f45, %f43;
	selp.f32 	%f46, %f45, %f43, %p30;
	selp.b32 	%r95, %r94, %r93, %p30;
	add.s32 	%r96, %r143, 9;
	add.s64 	%rd31, %rd30, %rd4;
	ld.global.f32 	%f47, [%rd31];
	sub.f32 	%f48, %f20, %f47;
	setp.lt.f32 	%p31, %f48, %f46;
	selp.f32 	%f49, %f48, %f46, %p31;
	selp.b32 	%r97, %r96, %r95, %p31;
	add.s32 	%r98, %r143, 10;
	add.s64 	%rd32, %rd31, %rd4;
	ld.global.f32 	%f50, [%rd32];
	sub.f32 	%f51, %f20, %f50;
	setp.lt.f32 	%p32, %f51, %f49;
	selp.f32 	%f52, %f51, %f49, %p32;
	selp.b32 	%r99, %r98, %r97, %p32;
	add.s32 	%r100, %r143, 11;
	add.s64 	%rd33, %rd32, %rd4;
	ld.global.f32 	%f53, [%rd33];
	sub.f32 	%f54, %f20, %f53;
	setp.lt.f32 	%p33, %f54, %f52;
	selp.f32 	%f55, %f54, %f52, %p33;
	selp.b32 	%r101, %r100, %r99, %p33;
	add.s32 	%r102, %r143, 12;
	add.s64 	%rd34, %rd33, %rd4;
	ld.global.f32 	%f56, [%rd34];
	sub.f32 	%f57, %f20, %f56;
	setp.lt.f32 	%p34, %f57, %f55;
	selp.f32 	%f58, %f57, %f55, %p34;
	selp.b32 	%r103, %r102, %r101, %p34;
	add.s32 	%r104, %r143, 13;
	add.s64 	%rd35, %rd34, %rd4;
	ld.global.f32 	%f59, [%rd35];
	sub.f32 	%f60, %f20, %f59;
	setp.lt.f32 	%p35, %f60, %f58;
	selp.f32 	%f61, %f60, %f58, %p35;
	selp.b32 	%r105, %r104, %r103, %p35;
	add.s32 	%r106, %r143, 14;
	add.s64 	%rd36, %rd35, %rd4;
	ld.global.f32 	%f62, [%rd36];
	sub.f32 	%f63, %f20, %f62;
	setp.lt.f32 	%p36, %f63, %f61;
	selp.f32 	%f64, %f63, %f61, %p36;
	selp.b32 	%r107, %r106, %r105, %p36;
	add.s32 	%r108, %r143, 15;
	add.s64 	%rd37, %rd36, %rd4;
	ld.global.f32 	%f65, [%rd37];
	sub.f32 	%f66, %f20, %f65;
	setp.lt.f32 	%p37, %f66, %f64;
	selp.f32 	%f114, %f66, %f64, %p37;
	selp.b32 	%r142, %r108, %r107, %p37;
	add.s32 	%r143, %r143, 16;
	setp.ne.s32 	%p38, %r143, %r7;
	mov.u32 	%r149, %r7;
	@%p38 bra 	$L__BB2_11;
$L__BB2_12:
	setp.eq.s32 	%p39, %r3, 0;
	@%p39 bra 	$L__BB2_8;
	setp.lt.u32 	%p40, %r4, 7;
	@%p40 bra 	$L__BB2_15;
	mad.lo.s32 	%r110, %r149, %r53, %r1;
	mul.wide.s32 	%rd38, %r110, 4;
	add.s64 	%rd39, %rd1, %rd38;
	ld.global.f32 	%f67, [%rd39];
	mov.f32 	%f68, 0f3F800000;
	sub.f32 	%f69, %f68, %f67;
	setp.lt.f32 	%p41, %f69, %f114;
	selp.f32 	%f70, %f69, %f114, %p41;
	selp.b32 	%r111, %r149, %r142, %p41;
	add.s32 	%r112, %r149, 1;
	add.s64 	%rd41, %rd39, %rd4;
	ld.global.f32 	%f71, [%rd41];
	sub.f32 	%f72, %f68, %f71;
	setp.lt.f32 	%p42, %f72, %f70;
	selp.f32 	%f73, %f72, %f70, %p42;
	selp.b32 	%r113, %r112, %r111, %p42;
	add.s32 	%r114, %r149, 2;
	add.s64 	%rd42, %rd41, %rd4;
	ld.global.f32 	%f74, [%rd42];
	sub.f32 	%f75, %f68, %f74;
	setp.lt.f32 	%p43, %f75, %f73;
	selp.f32 	%f76, %f75, %f73, %p43;
	selp.b32 	%r115, %r114, %r113, %p43;
	add.s32 	%r116, %r149, 3;
	add.s64 	%rd43, %rd42, %rd4;
	ld.global.f32 	%f77, [%rd43];
	sub.f32 	%f78, %f68, %f77;
	setp.lt.f32 	%p44, %f78, %f76;
	selp.f32 	%f79, %f78, %f76, %p44;
	selp.b32 	%r117, %r116, %r115, %p44;
	add.s32 	%r118, %r149, 4;
	add.s64 	%rd44, %rd43, %rd4;
	ld.global.f32 	%f80, [%rd44];
	sub.f32 	%f81, %f68, %f80;
	setp.lt.f32 	%p45, %f81, %f79;
	selp.f32 	%f82, %f81, %f79, %p45;
	selp.b32 	%r119, %r118, %r117, %p45;
	add.s32 	%r120, %r149, 5;
	add.s64 	%rd45, %rd44, %rd4;
	ld.global.f32 	%f83, [%rd45];
	sub.f32 	%f84, %f68, %f83;
	setp.lt.f32 	%p46, %f84, %f82;
	selp.f32 	%f85, %f84, %f82, %p46;
	selp.b32 	%r121, %r120, %r119, %p46;
	add.s32 	%r122, %r149, 6;
	add.s64 	%rd46, %rd45, %rd4;
	ld.global.f32 	%f86, [%rd46];
	sub.f32 	%f87, %f68, %f86;
	setp.lt.f32 	%p47, %f87, %f85;
	selp.f32 	%f88, %f87, %f85, %p47;
	selp.b32 	%r123, %r122, %r121, %p47;
	add.s32 	%r124, %r149, 7;
	add.s64 	%rd47, %rd46, %rd4;
	ld.global.f32 	%f89, [%rd47];
	sub.f32 	%f90, %f68, %f89;
	setp.lt.f32 	%p48, %f90, %f88;
	selp.f32 	%f114, %f90, %f88, %p48;
	selp.b32 	%r142, %r124, %r123, %p48;
	add.s32 	%r149, %r149, 8;
$L__BB2_15:
	setp.eq.s32 	%p49, %r5, 0;
	@%p49 bra 	$L__BB2_8;
	setp.lt.u32 	%p50, %r6, 3;
	@%p50 bra 	$L__BB2_18;
	mad.lo.s32 	%r126, %r149, %r53, %r1;
	mul.wide.s32 	%rd48, %r126, 4;
	add.s64 	%rd49, %rd1, %rd48;
	ld.global.f32 	%f91, [%rd49];
	mov.f32 	%f92, 0f3F800000;
	sub.f32 	%f93, %f92, %f91;
	setp.lt.f32 	%p51, %f93, %f114;
	selp.f32 	%f94, %f93, %f114, %p51;
	selp.b32 	%r127, %r149, %r142, %p51;
	add.s32 	%r128, %r149, 1;
	add.s64 	%rd51, %rd49, %rd4;
	ld.global.f32 	%f95, [%rd51];
	sub.f32 	%f96, %f92, %f95;
	setp.lt.f32 	%p52, %f96, %f94;
	selp.f32 	%f97, %f96, %f94, %p52;
	selp.b32 	%r129, %r128, %r127, %p52;
	add.s32 	%r130, %r149, 2;
	add.s64 	%rd52, %rd51, %rd4;
	ld.global.f32 	%f98, [%rd52];
	sub.f32 	%f99, %f92, %f98;
	setp.lt.f32 	%p53, %f99, %f97;
	selp.f32 	%f100, %f99, %f97, %p53;
	selp.b32 	%r131, %r130, %r129, %p53;
	add.s32 	%r132, %r149, 3;
	add.s64 	%rd53, %rd52, %rd4;
	ld.global.f32 	%f101, [%rd53];
	sub.f32 	%f102, %f92, %f101;
	setp.lt.f32 	%p54, %f102, %f100;
	selp.f32 	%f114, %f102, %f100, %p54;
	selp.b32 	%r142, %r132, %r131, %p54;
	add.s32 	%r149, %r149, 4;
$L__BB2_18:
	setp.eq.s32 	%p55, %r8, 0;
	@%p55 bra 	$L__BB2_8;
	setp.eq.s32 	%p56, %r8, 1;
	mad.lo.s32 	%r133, %r149, %r53, %r1;
	mul.wide.s32 	%rd54, %r133, 4;
	add.s64 	%rd3, %rd1, %rd54;
	ld.global.f32 	%f103, [%rd3];
	mov.f32 	%f104, 0f3F800000;
	sub.f32 	%f105, %f104, %f103;
	setp.lt.f32 	%p57, %f105, %f114;
	selp.f32 	%f11, %f105, %f114, %p57;
	selp.b32 	%r142, %r149, %r142, %p57;
	@%p56 bra 	$L__BB2_8;
	setp.eq.s32 	%p58, %r8, 2;
	add.s32 	%r134, %r149, 1;
	add.s64 	%rd5, %rd3, %rd4;
	ld.global.f32 	%f106, [%rd5];
	mov.f32 	%f107, 0f3F800000;
	sub.f32 	%f108, %f107, %f106;
	setp.lt.f32 	%p59, %f108, %f11;
	selp.f32 	%f12, %f108, %f11, %p59;
	selp.b32 	%r142, %r134, %r142, %p59;
	@%p58 bra 	$L__BB2_8;
	add.s32 	%r135, %r149, 2;
	add.s64 	%rd55, %rd5, %rd4;
	ld.global.f32 	%f109, [%rd55];
	mov.f32 	%f110, 0f3F800000;
	sub.f32 	%f111, %f110, %f109;
	setp.lt.f32 	%p60, %f111, %f12;
	selp.b32 	%r142, %r135, %r142, %p60;
	bra.uni 	$L__BB2_8;
$L__BB2_22:
	and.b32  	%r42, %r54, 7;
	setp.lt.u32 	%p5, %r54, 8;
	mov.b32 	%r156, 0;
	@%p5 bra 	$L__BB2_25;
	and.b32  	%r156, %r54, 2147483640;
	mov.b32 	%r154, 0;
$L__BB2_24:
	.pragma "nounroll";
	add.s32 	%r60, %r154, %r2;
	mul.wide.s32 	%rd8, %r60, 4;
	add.s64 	%rd9, %rd2, %rd8;
	mov.b32 	%r61, -1;
	st.global.u32 	[%rd9], %r61;
	st.global.u32 	[%rd9+4], %r61;
	st.global.u32 	[%rd9+8], %r61;
	st.global.u32 	[%rd9+12], %r61;
	st.global.u32 	[%rd9+16], %r61;
	st.global.u32 	[%rd9+20], %r61;
	st.global.u32 	[%rd9+24], %r61;
	st.global.u32 	[%rd9+28], %r61;
	add.s32 	%r154, %r154, 8;
	setp.ne.s32 	%p6, %r154, %r156;
	@%p6 bra 	$L__BB2_24;
$L__BB2_25:
	setp.eq.s32 	%p7, %r42, 0;
	@%p7 bra 	$L__BB2_33;
	and.b32  	%r47, %r54, 3;
	setp.lt.u32 	%p8, %r42, 4;
	@%p8 bra 	$L__BB2_28;
	add.s32 	%r62, %r156, %r2;
	mul.wide.s32 	%rd10, %r62, 4;
	add.s64 	%rd11, %rd2, %rd10;
	mov.b32 	%r63, -1;
	st.global.u32 	[%rd11], %r63;
	st.global.u32 	[%rd11+4], %r63;
	st.global.u32 	[%rd11+8], %r63;
	st.global.u32 	[%rd11+12], %r63;
	add.s32 	%r156, %r156, 4;
$L__BB2_28:
	setp.eq.s32 	%p9, %r47, 0;
	@%p9 bra 	$L__BB2_33;
	setp.eq.s32 	%p10, %r47, 1;
	@%p10 bra 	$L__BB2_31;
	add.s32 	%r64, %r156, %r2;
	mul.wide.s32 	%rd12, %r64, 4;
	add.s64 	%rd13, %rd2, %rd12;
	mov.b32 	%r65, -1;
	st.global.u32 	[%rd13], %r65;
	st.global.u32 	[%rd13+4], %r65;
	add.s32 	%r156, %r156, 2;
$L__BB2_31:
	and.b32  	%r66, %r54, 1;
	setp.eq.b32 	%p11, %r66, 1;
	not.pred 	%p12, %p11;
	@%p12 bra 	$L__BB2_33;
	add.s32 	%r67, %r156, %r2;
	mul.wide.s32 	%rd14, %r67, 4;
	add.s64 	%rd15, %rd2, %rd14;
	mov.b32 	%r68, -1;
	st.global.u32 	[%rd15], %r68;
$L__BB2_33:
	ret;

}


// ===== COMPILED SASS (sm_100) =====

	.target	sm_100

	.elftype	@"ET_EXEC"


//--------------------- .note.nv.tkinfo           --------------------------
	.section	.note.nv.tkinfo,"",@"SHT_NOTE"
	.sectionflags	@"SHF_NOTE_NV_TKINFO"
	.tkinfo
        /*0018*/ 	.word	0x00000002
        /*0030*/ 	.string	""
        /*0030*/ 	.string	"ptxas"
        /*0030*/ 	.string	"Cuda compilation tools, release 13.0, V13.0.88"
        /*0030*/ 	.string	"Build cuda_13.0.r13.0/compiler.36424714_0"
        /*0030*/ 	.string	"-arch sm_100 -m 64 "



//--------------------- .note.nv.cuinfo           --------------------------
	.section	.note.nv.cuinfo,"",@"SHT_NOTE"
	.sectionflags	@"SHF_NOTE_NV_CUINFO"
        /*0018*/ 	.short	0x0002
        /*001a*/ 	.short	0x0064
        /*001c*/ 	.short	0x0082
	.zero		2


//--------------------- .nv.info                  --------------------------
	.section	.nv.info,"",@"SHT_CUDA_INFO"
	.align	4


	//----- nvinfo : EIATTR_REGCOUNT
	.align		4
        /*0000*/ 	.byte	0x04, 0x2f
        /*0002*/ 	.short	(.L_1 - .L_0)
	.align		4
.L_0:
        /*0004*/ 	.word	index@(_Z14find_topk_heapPfPiiii)
        /*0008*/ 	.word	0x00000020


	//----- nvinfo : EIATTR_FRAME_SIZE
	.align		4
.L_1:
        /*000c*/ 	.byte	0x04, 0x11
        /*000e*/ 	.short	(.L_3 - .L_2)
	.align		4
.L_2:
        /*0010*/ 	.word	index@($_Z14find_topk_heapPfPiiii$_Z12heapify_downPfPiii)
        /*0014*/ 	.word	0x00000000


	//----- nvinfo : EIATTR_FRAME_SIZE
	.align		4
.L_3:
        /*0018*/ 	.byte	0x04, 0x11
        /*001a*/ 	.short	(.L_5 - .L_4)
	.align		4
.L_4:
        /*001c*/ 	.word	index@(_Z14find_topk_heapPfPiiii)
        /*0020*/ 	.word	0x00000000


	//----- nvinfo : EIATTR_REGCOUNT
	.align		4
.L_5:
        /*0024*/ 	.byte	0x04, 0x2f
        /*0026*/ 	.short	(.L_7 - .L_6)
	.align		4
.L_6:
        /*0028*/ 	.word	index@(_Z16find_topk_simplePfPiiii)
        /*002c*/ 	.word	0x00000020


	//----- nvinfo : EIATTR_FRAME_SIZE
	.align		4
.L_7:
        /*0030*/ 	.byte	0x04, 0x11
        /*0032*/ 	.short	(.L_9 - .L_8)
	.align		4
.L_8:
        /*0034*/ 	.word	index@(_Z16find_topk_simplePfPiiii)
        /*0038*/ 	.word	0x00000000


	//----- nvinfo : EIATTR_MIN_STACK_SIZE
	.align		4
.L_9:
        /*003c*/ 	.byte	0x04, 0x12
        /*003e*/ 	.short	(.L_11 - .L_10)
	.align		4
.L_10:
        /*0040*/ 	.word	index@(_Z16find_topk_simplePfPiiii)
        /*0044*/ 	.word	0x00000000


	//----- nvinfo : EIATTR_MIN_STACK_SIZE
	.align		4
.L_11:
        /*0048*/ 	.byte	0x04, 0x12
        /*004a*/ 	.short	(.L_13 - .L_12)
	.align		4
.L_12:
        /*004c*/ 	.word	index@(_Z14find_topk_heapPfPiiii)
        /*0050*/ 	.word	0x00000000
.L_13:


//--------------------- .nv.compat                --------------------------
	.section	.nv.compat,"",@"SHT_CUDA_COMPAT_INFO"
	.align	4
        /*0000*/ 	.byte	0x02, 0x09, 0x00, 0x00, 0x02, 0x02, 0x01, 0x00, 0x02, 0x05, 0x05, 0x00, 0x03, 0x07, 0x01, 0x01
        /*0010*/ 	.byte	0x02, 0x03, 0x00, 0x00, 0x02, 0x06, 0x01, 0x00, 0x04, 0x0b, 0x08, 0x00, 0x09, 0x00, 0x00, 0x00
        /*0020*/ 	.byte	0x00, 0x00, 0x00, 0x00


//--------------------- .nv.info._Z16find_topk_simplePfPiiii --------------------------
	.section	.nv.info._Z16find_topk_simplePfPiiii,"",@"SHT_CUDA_INFO"
	.sectionflags	@""
	.align	4


	//----- nvinfo : EIATTR_CUDA_API_VERSION
	.align		4
        /*0000*/ 	.byte	0x04, 0x37
        /*0002*/ 	.short	(.L_15 - .L_14)
.L_14:
        /*0004*/ 	.word	0x00000082


	//----- nvinfo : EIATTR_KPARAM_INFO
	.align		4
.L_15:
        /*0008*/ 	.byte	0x04, 0x17
        /*000a*/ 	.short	(.L_17 - .L_16)
.L_16:
        /*000c*/ 	.word	0x00000000
        /*0010*/ 	.short	0x0004
        /*0012*/ 	.short	0x0018
        /*0014*/ 	.byte	0x00, 0xf0, 0x11, 0x00


	//----- nvinfo : EIATTR_KPARAM_INFO
	.align		4
.L_17:
        /*0018*/ 	.byte	0x04, 0x17
        /*001a*/ 	.short	(.L_19 - .L_18)
.L_18:
        /*001c*/ 	.word	0x00000000
        /*0020*/ 	.short	0x0003
        /*0022*/ 	.short	0x0014
        /*0024*/ 	.byte	0x00, 0xf0, 0x11, 0x00


	//----- nvinfo : EIATTR_KPARAM_INFO
	.align		4
.L_19:
        /*0028*/ 	.byte	0x04, 0x17
        /*002a*/ 	.short	(.L_21 - .L_20)
.L_20:
        /*002c*/ 	.word	0x00000000
        /*0030*/ 	.short	0x0002
        /*0032*/ 	.short	0x0010
        /*0034*/ 	.byte	0x00, 0xf0, 0x11, 0x00


	//----- nvinfo : EIATTR_KPARAM_INFO
	.align		4
.L_21:
        /*0038*/ 	.byte	0x04, 0x17
        /*003a*/ 	.short	(.L_23 - .L_22)
.L_22:
        /*003c*/ 	.word	0x00000000
        /*0040*/ 	.short	0x0001
        /*0042*/ 	.short	0x0008
        /*0044*/ 	.byte	0x00, 0xf5, 0x21, 0x00


	//----- nvinfo : EIATTR_KPARAM_INFO
	.align		4
.L_23:
        /*0048*/ 	.byte	0x04, 0x17
        /*004a*/ 	.short	(.L_25 - .L_24)
.L_24:
        /*004c*/ 	.word	0x00000000
        /*0050*/ 	.short	0x0000
        /*0052*/ 	.short	0x0000
        /*0054*/ 	.byte	0x00, 0xf5, 0x21, 0x00


	//----- nvinfo : EIATTR_SPARSE_MMA_MASK
	.align		4
.L_25:
        /*0058*/ 	.byte	0x03, 0x50
        /*005a*/ 	.short	0x0000


	//----- nvinfo : EIATTR_MAXREG_COUNT
	.align		4
        /*005c*/ 	.byte	0x03, 0x1b
        /*005e*/ 	.short	0x00ff


	//----- nvinfo : EIATTR_MERCURY_ISA_VERSION
	.align		4
        /*0060*/ 	.byte	0x03, 0x5f
        /*0062*/ 	.short	0x0101


	//----- nvinfo : EIATTR_VRC_CTA_INIT_COUNT
	.align		4
        /*0064*/ 	.byte	0x02, 0x4a
	.zero		1
	.zero		1


	//----- nvinfo : EIATTR_EXIT_INSTR_OFFSETS
	.align		4
        /*0068*/ 	.byte	0x04, 0x1c
        /*006a*/ 	.short	(.L_27 - .L_26)


	//   ....[0]....
.L_26:
        /*006c*/ 	.word	0x00000090


	//   ....[1]....
        /*0070*/ 	.word	0x000011f0


	//   ....[2]....
        /*0074*/ 	.word	0x00001380


	//   ....[3]....
        /*0078*/ 	.word	0x00001460


	//   ....[4]....
        /*007c*/ 	.word	0x00001520


	//   ....[5]....
        /*0080*/ 	.word	0x00001580


	//----- nvinfo : EIATTR_CRS_STACK_SIZE
	.align		4
.L_27:
        /*0084*/ 	.byte	0x04, 0x1e
        /*0086*/ 	.short	(.L_29 - .L_28)
.L_28:
        /*0088*/ 	.word	0x00000000


	//----- nvinfo : EIATTR_CBANK_PARAM_SIZE
	.align		4
.L_29:
        /*008c*/ 	.byte	0x03, 0x19
        /*008e*/ 	.short	0x001c


	//----- nvinfo : EIATTR_PARAM_CBANK
	.align		4
        /*0090*/ 	.byte	0x04, 0x0a
        /*0092*/ 	.short	(.L_31 - .L_30)
	.align		4
.L_30:
        /*0094*/ 	.word	index@(.nv.constant0._Z16find_topk_simplePfPiiii)
        /*0098*/ 	.short	0x0380
        /*009a*/ 	.short	0x001c


	//----- nvinfo : EIATTR_SW_WAR
	.align		4
.L_31:
        /*009c*/ 	.byte	0x04, 0x36
        /*009e*/ 	.short	(.L_33 - .L_32)
.L_32:
        /*00a0*/ 	.word	0x00000008
.L_33:


//--------------------- .nv.info._Z14find_topk_heapPfPiiii --------------------------
	.section	.nv.info._Z14find_topk_heapPfPiiii,"",@"SHT_CUDA_INFO"
	.sectionflags	@""
	.align	4


	//----- nvinfo : EIATTR_CUDA_API_VERSION
	.align		4
        /*0000*/ 	.byte	0x04, 0x37
        /*0002*/ 	.short	(.L_35 - .L_34)
.L_34:
        /*0004*/ 	.word	0x00000082


	//----- nvinfo : EIATTR_KPARAM_INFO
	.align		4
.L_35:
        /*0008*/ 	.byte	0x04, 0x17
        /*000a*/ 	.short	(.L_37 - .L_36)
.L_36:
        /*000c*/ 	.word	0x00000000
        /*0010*/ 	.short	0x0004
        /*0012*/ 	.short	0x0018
        /*0014*/ 	.byte	0x00, 0xf0, 0x11, 0x00


	//----- nvinfo : EIATTR_KPARAM_INFO
	.align		4
.L_37:
        /*0018*/ 	.byte	0x04, 0x17
        /*001a*/ 	.short	(.L_39 - .L_38)
.L_38:
        /*001c*/ 	.word	0x00000000
        /*0020*/ 	.short	0x0003
        /*0022*/ 	.short	0x0014
        /*0024*/ 	.byte	0x00, 0xf0, 0x11, 0x00


	//----- nvinfo : EIATTR_KPARAM_INFO
	.align		4
.L_39:
        /*0028*/ 	.byte	0x04, 0x17
        /*002a*/ 	.short	(.L_41 - .L_40)
.L_40:
        /*002c*/ 	.word	0x00000000
        /*0030*/ 	.short	0x0002
        /*0032*/ 	.short	0x0010
        /*0034*/ 	.byte	0x00, 0xf0, 0x11, 0x00


	//----- nvinfo : EIATTR_KPARAM_INFO
	.align		4
.L_41:
        /*0038*/ 	.byte	0x04, 0x17
        /*003a*/ 	.short	(.L_43 - .L_42)
.L_42:
        /*003c*/ 	.word	0x00000000
        /*0040*/ 	.short	0x0001
        /*0042*/ 	.short	0x0008
        /*0044*/ 	.byte	0x00, 0xf5, 0x21, 0x00


	//----- nvinfo : EIATTR_KPARAM_INFO
	.align		4
.L_43:
        /*0048*/ 	.byte	0x04, 0x17
        /*004a*/ 	.short	(.L_45 - .L_44)
.L_44:
        /*004c*/ 	.word	0x00000000
        /*0050*/ 	.short	0x0000
        /*0052*/ 	.short	0x0000
        /*0054*/ 	.byte	0x00, 0xf5, 0x21, 0x00


	//----- nvinfo : EIATTR_SPARSE_MMA_MASK
	.align		4
.L_45:
        /*0058*/ 	.byte	0x03, 0x50
        /*005a*/ 	.short	0x0000


	//----- nvinfo : EIATTR_MAXREG_COUNT
	.align		4
        /*005c*/ 	.byte	0x03, 0x1b
        /*005e*/ 	.short	0x00ff


	//----- nvinfo : EIATTR_MERCURY_ISA_VERSION
	.align		4
        /*0060*/ 	.byte	0x03, 0x5f
        /*0062*/ 	.short	0x0101


	//----- nvinfo : EIATTR_VRC_CTA_INIT_COUNT
	.align		4
        /*0064*/ 	.byte	0x02, 0x4a
	.zero		1
	.zero		1


	//----- nvinfo : EIATTR_EXIT_INSTR_OFFSETS
	.align		4
        /*0068*/ 	.byte	0x04, 0x1c
        /*006a*/ 	.short	(.L_47 - .L_46)


	//   ....[0]....
.L_46:
        /*006c*/ 	.word	0x00000070


	//   ....[1]....
        /*0070*/ 	.word	0x00002a50


	//   ....[2]....
        /*0074*/ 	.word	0x00002ce0


	//   ....[3]....
        /*0078*/ 	.word	0x00002e00


	//   ....[4]....
        /*007c*/ 	.word	0x00002ee0


	//   ....[5]....
        /*0080*/ 	.word	0x00002f50


	//----- nvinfo : EIATTR_CRS_STACK_SIZE
	.align		4
.L_47:
        /*0084*/ 	.byte	0x04, 0x1e
        /*0086*/ 	.short	(.L_49 - .L_48)
.L_48:
        /*0088*/ 	.word	0x00000000


	//----- nvinfo : EIATTR_CBANK_PARAM_SIZE
	.align		4
.L_49:
        /*008c*/ 	.byte	0x03, 0x19
        /*008e*/ 	.short	0x001c


	//----- nvinfo : EIATTR_PARAM_CBANK
	.align		4
        /*0090*/ 	.byte	0x04, 0x0a
        /*0092*/ 	.short	(.L_51 - .L_50)
	.align		4
.L_50:
        /*0094*/ 	.word	index@(.nv.constant0._Z14find_topk_heapPfPiiii)
        /*0098*/ 	.short	0x0380
        /*009a*/ 	.short	0x001c


	//----- nvinfo : EIATTR_SW_WAR
	.align		4
.L_51:
        /*009c*/ 	.byte	0x04, 0x36
        /*009e*/ 	.short	(.L_53 - .L_52)
.L_52:
        /*00a0*/ 	.word	0x00000008
.L_53:


//--------------------- .nv.callgraph             --------------------------
	.section	.nv.callgraph,"",@"SHT_CUDA_CALLGRAPH"
	.align	4
	.sectionentsize	8
	.align		4
        /*0000*/ 	.word	0x00000000
	.align		4
        /*0004*/ 	.word	0xffffffff
	.align		4
        /*0008*/ 	.word	0x00000000
	.align		4
        /*000c*/ 	.word	0xfffffffe
	.align		4
        /*0010*/ 	.word	0x00000000
	.align		4
        /*0014*/ 	.word	0xfffffffd
	.align		4
        /*0018*/ 	.word	0x00000000
	.align		4
        /*001c*/ 	.word	0xfffffffc


//--------------------- .text._Z16find_topk_simplePfPiiii --------------------------
	.section	.text._Z16find_topk_simplePfPiiii,"ax",@progbits
	.align	128
        .global         _Z16find_topk_simplePfPiiii
        .type           _Z16find_topk_simplePfPiiii,@function
        .size           _Z16find_topk_simplePfPiiii,(.L_x_84 - _Z16find_topk_simplePfPiiii)
        .other          _Z16find_topk_simplePfPiiii,@"STO_CUDA_ENTRY STV_DEFAULT"
_Z16find_topk_simplePfPiiii:
.text._Z16find_topk_simplePfPiiii:
[----:B------:R-:W-:Y:S01]  /*0000*/  LDC R1, c[0x0][0x37c] ;  /* 0x0000df00ff017b82 */ /* 0x000fe20000000800 */
[----:B------:R-:W0:Y:S07]  /*0010*/  S2R R3, SR_TID.X ;  /* 0x0000000000037919 */ /* 0x000e2e0000002100 */
[----:B------:R-:W0:Y:S01]  /*0020*/  S2UR UR4, SR_CTAID.X ;  /* 0x00000000000479c3 */ /* 0x000e220000002500 */
[----:B------:R-:W1:Y:S07]  /*0030*/  LDCU UR5, c[0x0][0x394] ;  /* 0x00007280ff0577ac */ /* 0x000e6e0008000800 */
[----:B------:R-:W0:Y:S08]  /*0040*/  LDC R0, c[0x0][0x360] ;  /* 0x0000d800ff007b82 */ /* 0x000e300000000800 */
[----:B------:R-:W2:Y:S01]  /*0050*/  LDC R9, c[0x0][0x398] ;  /* 0x0000e600ff097b82 */ /* 0x000ea20000000800 */
[----:B0-----:R-:W-:Y:S01]  /*0060*/  IMAD R0, R0, UR4, R3 ;  /* 0x0000000400007c24 */ /* 0x001fe2000f8e0203 */
[----:B--2---:R-:W-:-:S04]  /*0070*/  ISETP.GE.AND P0, PT, R9, 0x1, PT ;  /* 0x000000010900780c */ /* 0x004fc80003f06270 */
[----:B-1----:R-:W-:-:S13]  /*0080*/  ISETP.GE.OR P0, PT, R0, UR5, !P0 ;  /* 0x0000000500007c0c */ /* 0x002fda000c706670 */
[----:B------:R-:W-:Y:S05]  /*0090*/  @P0 EXIT ;  /* 0x000000000000094d */ /* 0x000fea0003800000 */
[----:B------:R-:W0:Y:S01]  /*00a0*/  LDCU UR5, c[0x0][0x390] ;  /* 0x00007200ff0577ac */ /* 0x000e220008000800 */
[----:B------:R-:W-:Y:S01]  /*00b0*/  IMAD R2, R0, R9, RZ ;  /* 0x0000000900027224 */ /* 0x000fe200078e02ff */
[----:B------:R-:W1:Y:S01]  /*00c0*/  LDCU.64 UR10, c[0x0][0x358] ;  /* 0x00006b00ff0a77ac */ /* 0x000e620008000a00 */
[----:B0-----:R-:W-:-:S09]  /*00d0*/  UISETP.GE.AND UP0, UPT, UR5, 0x1, UPT ;  /* 0x000000010500788c */ /* 0x001fd2000bf06270 */
[----:B-1----:R-:W-:Y:S05]  /*00e0*/  BRA.U !UP0, `(.L_x_0) ;  /* 0x00000011084c7547 */ /* 0x002fea000b800000 */
[----:B------:R-:W-:Y:S02]  /*00f0*/  ULOP3.LUT UR7, UR5, 0xf, URZ, 0xc0, !UPT ;  /* 0x0000000f05077892 */ /* 0x000fe4000f8ec0ff */
[----:B------:R-:W-:Y:S02]  /*0100*/  ULOP3.LUT UR8, UR5, 0x7, URZ, 0xc0, !UPT ;  /* 0x0000000705087892 */ /* 0x000fe4000f8ec0ff */
[----:B------:R-:W-:Y:S02]  /*0110*/  UIADD3 UR4, UPT, UPT, UR7, -0x1, URZ ;  /* 0xffffffff07047890 */ /* 0x000fe4000fffe0ff */
[----:B------:R-:W-:Y:S02]  /*0120*/  UIADD3 UR6, UPT, UPT, UR8, -0x1, URZ ;  /* 0xffffffff08067890 */ /* 0x000fe4000fffe0ff */
[----:B------:R-:W-:Y:S02]  /*0130*/  ULOP3.LUT UR9, UR5, 0x7ffffff0, URZ, 0xc0, !UPT ;  /* 0x7ffffff005097892 */ /* 0x000fe4000f8ec0ff */
[----:B------:R-:W-:-:S02]  /*0140*/  UISETP.GE.U32.AND UP0, UPT, UR4, 0x7, UPT ;  /* 0x000000070400788c */ /* 0x000fc4000bf06070 */
[----:B------:R-:W-:Y:S02]  /*0150*/  ULOP3.LUT UR5, UR5, 0x3, URZ, 0xc0, !UPT ;  /* 0x0000000305057892 */ /* 0x000fe4000f8ec0ff */
[----:B------:R-:W-:Y:S01]  /*0160*/  UISETP.GE.U32.AND UP1, UPT, UR6, 0x3, UPT ;  /* 0x000000030600788c */ /* 0x000fe2000bf26070 */
[----:B------:R-:W-:-:S10]  /*0170*/  UMOV UR4, URZ ;  /* 0x000000ff00047c82 */ /* 0x000fd40008000000 */
.L_x_10:
[----:B------:R-:W-:-:S09]  /*0180*/  UISETP.NE.AND UP2, UPT, UR4, URZ, UPT ;  /* 0x000000ff0400728c */ /* 0x000fd2000bf45270 */
[----:B0-----:R-:W-:Y:S05]  /*0190*/  BRA.U UP2, `(.L_x_1) ;  /* 0x0000000d02847547 */ /* 0x001fea000b800000 */
[----:B------:R-:W0:Y:S01]  /*01a0*/  LDCU UR6, c[0x0][0x390] ;  /* 0x00007200ff0677ac */ /* 0x000e220008000800 */
[----:B------:R-:W-:Y:S02]  /*01b0*/  HFMA2 R3, -RZ, RZ, 0, 0 ;  /* 0x00000000ff037431 */ /* 0x000fe400000001ff */
[----:B------:R-:W-:Y:S02]  /*01c0*/  IMAD.MOV.U32 R8, RZ, RZ, 0x501502f9 ;  /* 0x501502f9ff087424 */ /* 0x000fe400078e00ff */
[----:B------:R-:W-:Y:S01]  /*01d0*/  IMAD.MOV.U32 R12, RZ, RZ, -0x1 ;  /* 0xffffffffff0c7424 */ /* 0x000fe200078e00ff */
[----:B0-----:R-:W-:-:S09]  /*01e0*/  UISETP.GE.U32.AND UP2, UPT, UR6, 0x10, UPT ;  /* 0x000000100600788c */ /* 0x001fd2000bf46070 */
[----:B------:R-:W-:Y:S05]  /*01f0*/  BRA.U !UP2, `(.L_x_2) ;  /* 0x000000050aa87547 */ /* 0x000fea000b800000 */
[----:B------:R-:W0:Y:S01]  /*0200*/  LDC R4, c[0x0][0x394] ;  /* 0x0000e500ff047b82 */ /* 0x000e220000000800 */
[----:B------:R-:W-:Y:S01]  /*0210*/  IMAD.MOV.U32 R8, RZ, RZ, 0x501502f9 ;  /* 0x501502f9ff087424 */ /* 0x000fe200078e00ff */
[----:B------:R-:W-:Y:S01]  /*0220*/  MOV R5, RZ ;  /* 0x000000ff00057202 */ /* 0x000fe20000000f00 */
[----:B------:R-:W-:-:S05]  /*0230*/  IMAD.MOV.U32 R12, RZ, RZ, -0x1 ;  /* 0xffffffffff0c7424 */ /* 0x000fca00078e00ff */
[----:B------:R-:W1:Y:S02]  /*0240*/  LDC.64 R14, c[0x0][0x380] ;  /* 0x0000e000ff0e7b82 */ /* 0x000e640000000a00 */
.L_x_3:
[----:B0-----:R-:W-:-:S04]  /*0250*/  IMAD R11, R5, R4, R0 ;  /* 0x00000004050b7224 */ /* 0x001fc800078e0200 */
[----:B-1----:R-:W-:-:S05]  /*0260*/  IMAD.WIDE R10, R11, 0x4, R14 ;  /* 0x000000040b0a7825 */ /* 0x002fca00078e020e */
[----:B------:R-:W2:Y:S01]  /*0270*/  LDG.E R6, desc[UR10][R10.64] ;  /* 0x0000000a0a067981 */ /* 0x000ea2000c1e1900 */
[----:B------:R-:W-:-:S05]  /*0280*/  IMAD.WIDE R18, R4, 0x4, R10 ;  /* 0x0000000404127825 */ /* 0x000fca00078e020a */
[----:B------:R-:W3:Y:S01]  /*0290*/  LDG.E R7, desc[UR10][R18.64] ;  /* 0x0000000a12077981 */ /* 0x000ee2000c1e1900 */
[----:B------:R-:W-:-:S05]  /*02a0*/  IMAD.WIDE R22, R4, 0x4, R18 ;  /* 0x0000000404167825 */ /* 0x000fca00078e0212 */
[----:B------:R-:W4:Y:S01]  /*02b0*/  LDG.E R9, desc[UR10][R22.64] ;  /* 0x0000000a16097981 */ /* 0x000f22000c1e1900 */
[----:B------:R-:W-:-:S05]  /*02c0*/  IMAD.WIDE R28, R4, 0x4, R22 ;  /* 0x00000004041c7825 */ /* 0x000fca00078e0216 */
[----:B------:R0:W5:Y:S02]  /*02d0*/  LDG.E R27, desc[UR10][R28.64] ;  /* 0x0000000a1c1b7981 */ /* 0x000164000c1e1900 */
[----:B0-----:R-:W-:-:S05]  /*02e0*/  IMAD.WIDE R28, R4, 0x4, R28 ;  /* 0x00000004041c7825 */ /* 0x001fca00078e021c */
[----:B------:R-:W5:Y:S01]  /*02f0*/  LDG.E R26, desc[UR10][R28.64] ;  /* 0x0000000a1c1a7981 */ /* 0x000f62000c1e1900 */
        /* <DEDUP_REMOVED lines=9> */
[----:B------:R-:W5:Y:S01]  /*0390*/  LDG.E R11, desc[UR10][R22.64] ;  /* 0x0000000a160b7981 */ /* 0x000f62000c1e1900 */
[----:B------:R-:W-:-:S05]  /*03a0*/  IMAD.WIDE R18, R4, 0x4, R22 ;  /* 0x0000000404127825 */ /* 0x000fca00078e0216 */
[----:B------:R-:W5:Y:S01]  /*03b0*/  LDG.E R10, desc[UR10][R18.64] ;  /* 0x0000000a120a7981 */ /* 0x000f62000c1e1900 */
[----:B------:R-:W-:-:S05]  /*03c0*/  IMAD.WIDE R16, R4, 0x4, R18 ;  /* 0x0000000404107825 */ /* 0x000fca00078e0212 */
[----:B------:R0:W5:Y:S02]  /*03d0*/  LDG.E R28, desc[UR10][R16.64] ;  /* 0x0000000a101c7981 */ /* 0x000164000c1e1900 */
[----:B0-----:R-:W-:-:S05]  /*03e0*/  IMAD.WIDE R16, R4, 0x4, R16 ;  /* 0x0000000404107825 */ /* 0x001fca00078e0210 */
[----:B------:R-:W5:Y:S01]  /*03f0*/  LDG.E R29, desc[UR10][R16.64] ;  /* 0x0000000a101d7981 */ /* 0x000f62000c1e1900 */
[----:B------:R-:W-:-:S04]  /*0400*/  IMAD.WIDE R18, R4, 0x4, R16 ;  /* 0x0000000404127825 */ /* 0x000fc800078e0210 */
[C---:B------:R-:W-:Y:S01]  /*0410*/  IMAD.WIDE R20, R4.reuse, 0x4, R18 ;  /* 0x0000000404147825 */ /* 0x040fe200078e0212 */
[----:B------:R-:W5:Y:S04]  /*0420*/  LDG.E R16, desc[UR10][R18.64] ;  /* 0x0000000a12107981 */ /* 0x000f68000c1e1900 */
[----:B------:R-:W5:Y:S01]  /*0430*/  LDG.E R17, desc[UR10][R20.64] ;  /* 0x0000000a14117981 */ /* 0x000f62000c1e1900 */
[----:B------:R-:W-:-:S06]  /*0440*/  IMAD.WIDE R22, R4, 0x4, R20 ;  /* 0x0000000404167825 */ /* 0x000fcc00078e0214 */
[----:B------:R-:W5:Y:S01]  /*0450*/  LDG.E R22, desc[UR10][R22.64] ;  /* 0x0000000a16167981 */ /* 0x000f62000c1e1900 */
[----:B--2---:R-:W-:-:S05]  /*0460*/  FADD R6, -R6, 1 ;  /* 0x3f80000006067421 */ /* 0x004fca0000000100 */
[----:B------:R-:W-:Y:S01]  /*0470*/  FSETP.GEU.AND P3, PT, R6, R8, PT ;  /* 0x000000080600720b */ /* 0x000fe20003f6e000 */
[----:B---3--:R-:W-:-:S03]  /*0480*/  FADD R7, -R7, 1 ;  /* 0x3f80000007077421 */ /* 0x008fc60000000100 */
[----:B------:R-:W-:Y:S02]  /*0490*/  FSEL R6, R6, R8, !P3 ;  /* 0x0000000806067208 */ /* 0x000fe40005800000 */
[----:B------:R-:W-:Y:S01]  /*04a0*/  SEL R12, R5, R12, !P3 ;  /* 0x0000000c050c7207 */ /* 0x000fe20005800000 */
[----:B----4-:R-:W-:Y:S01]  /*04b0*/  FADD R9, -R9, 1 ;  /* 0x3f80000009097421 */ /* 0x010fe20000000100 */
[----:B------:R-:W-:-:S04]  /*04c0*/  FSETP.GEU.AND P4, PT, R7, R6, PT ;  /* 0x000000060700720b */ /* 0x000fc80003f8e000 */
[----:B------:R-:W-:Y:S01]  /*04d0*/  FSEL R6, R7, R6, !P4 ;  /* 0x0000000607067208 */ /* 0x000fe20006000000 */
[----:B-----5:R-:W-:-:S03]  /*04e0*/  FADD R27, -R27, 1 ;  /* 0x3f8000001b1b7421 */ /* 0x020fc60000000100 */
[----:B------:R-:W-:-:S04]  /*04f0*/  FSETP.GEU.AND P5, PT, R9, R6, PT ;  /* 0x000000060900720b */ /* 0x000fc80003fae000 */
[----:B------:R-:W-:Y:S01]  /*0500*/  FSEL R6, R9, R6, !P5 ;  /* 0x0000000609067208 */ /* 0x000fe20006800000 */
[----:B------:R-:W-:-:S03]  /*0510*/  @!P4 VIADD R12, R5, 0x1 ;  /* 0x00000001050cc836 */ /* 0x000fc60000000000 */
[----:B------:R-:W-:Y:S01]  /*0520*/  FSETP.GEU.AND P6, PT, R27, R6, PT ;  /* 0x000000061b00720b */ /* 0x000fe20003fce000 */
[----:B------:R-:W-:-:S03]  /*0530*/  FADD R7, -R26, 1 ;  /* 0x3f8000001a077421 */ /* 0x000fc60000000100 */
[----:B------:R-:W-:Y:S01]  /*0540*/  FSEL R6, R27, R6, !P6 ;  /* 0x000000061b067208 */ /* 0x000fe20007000000 */
[----:B------:R-:W-:-:S03]  /*0550*/  @!P5 VIADD R12, R5, 0x2 ;  /* 0x00000002050cd836 */ /* 0x000fc60000000000 */
[----:B------:R-:W-:Y:S01]  /*0560*/  FSETP.GEU.AND P0, PT, R7, R6, PT ;  /* 0x000000060700720b */ /* 0x000fe20003f0e000 */
[----:B------:R-:W-:-:S03]  /*0570*/  FADD R25, -R25, 1 ;  /* 0x3f80000019197421 */ /* 0x000fc60000000100 */
[----:B------:R-:W-:Y:S02]  /*0580*/  FSEL R6, R7, R6, !P0 ;  /* 0x0000000607067208 */ /* 0x000fe40004000000 */
[----:B------:R-:W-:Y:S02]  /*0590*/  @!P6 IADD3 R12, PT, PT, R5, 0x3, RZ ;  /* 0x00000003050ce810 */ /* 0x000fe40007ffe0ff */
[----:B------:R-:W-:-:S04]  /*05a0*/  FSETP.GEU.AND P1, PT, R25, R6, PT ;  /* 0x000000061900720b */ /* 0x000fc80003f2e000 */
[----:B------:R-:W-:Y:S01]  /*05b0*/  FSEL R6, R25, R6, !P1 ;  /* 0x0000000619067208 */ /* 0x000fe20004800000 */
[----:B------:R-:W-:Y:S02]  /*05c0*/  @!P0 VIADD R12, R5, 0x4 ;  /* 0x00000004050c8836 */ /* 0x000fe40000000000 */
[----:B------:R-:W-:-:S05]  /*05d0*/  FADD R7, -R24, 1 ;  /* 0x3f80000018077421 */ /* 0x000fca0000000100 */
[-C--:B------:R-:W-:Y:S01]  /*05e0*/  FSETP.GEU.AND P2, PT, R7, R6.reuse, PT ;  /* 0x000000060700720b */ /* 0x080fe20003f4e000 */
[----:B------:R-:W-:Y:S01]  /*05f0*/  FADD R13, -R13, 1 ;  /* 0x3f8000000d0d7421 */ /* 0x000fe20000000100 */
[----:B------:R-:W-:Y:S02]  /*0600*/  @!P1 VIADD R12, R5, 0x5 ;  /* 0x00000005050c9836 */ /* 0x000fe40000000000 */
[----:B------:R-:W-:-:S04]  /*0610*/  FSEL R6, R7, R6, !P2 ;  /* 0x0000000607067208 */ /* 0x000fc80005000000 */
[----:B------:R-:W-:-:S04]  /*0620*/  FSETP.GEU.AND P3, PT, R13, R6, PT ;  /* 0x000000060d00720b */ /* 0x000fc80003f6e000 */
[----:B------:R-:W-:Y:S02]  /*0630*/  FSEL R6, R13, R6, !P3 ;  /* 0x000000060d067208 */ /* 0x000fe40005800000 */
[----:B------:R-:W-:Y:S01]  /*0640*/  @!P2 IADD3 R12, PT, PT, R5, 0x6, RZ ;  /* 0x00000006050ca810 */ /* 0x000fe20007ffe0ff */
[----:B------:R-:W-:-:S05]  /*0650*/  FADD R3, -R3, 1 ;  /* 0x3f80000003037421 */ /* 0x000fca0000000100 */
[-C--:B------:R-:W-:Y:S01]  /*0660*/  FSETP.GEU.AND P4, PT, R3, R6.reuse, PT ;  /* 0x000000060300720b */ /* 0x080fe20003f8e000 */
[----:B------:R-:W-:Y:S01]  /*0670*/  FADD R8, -R11, 1 ;  /* 0x3f8000000b087421 */ /* 0x000fe20000000100 */
[----:B------:R-:W-:Y:S02]  /*0680*/  @!P3 VIADD R12, R5, 0x7 ;  /* 0x00000007050cb836 */ /* 0x000fe40000000000 */
[----:B------:R-:W-:Y:S01]  /*0690*/  FSEL R3, R3, R6, !P4 ;  /* 0x0000000603037208 */ /* 0x000fe20006000000 */
[----:B------:R-:W-:-:S03]  /*06a0*/  FADD R10, -R10, 1 ;  /* 0x3f8000000a0a7421 */ /* 0x000fc60000000100 */
[----:B------:R-:W-:-:S04]  /*06b0*/  FSETP.GEU.AND P5, PT, R8, R3, PT ;  /* 0x000000030800720b */ /* 0x000fc80003fae000 */
[----:B------:R-:W-:Y:S01]  /*06c0*/  FSEL R3, R8, R3, !P5 ;  /* 0x0000000308037208 */ /* 0x000fe20006800000 */
[----:B------:R-:W-:Y:S01]  /*06d0*/  FADD R28, -R28, 1 ;  /* 0x3f8000001c1c7421 */ /* 0x000fe20000000100 */
[----:B------:R-:W-:Y:S02]  /*06e0*/  @!P4 VIADD R12, R5, 0x8 ;  /* 0x00000008050cc836 */ /* 0x000fe40000000000 */
[----:B------:R-:W-:-:S04]  /*06f0*/  FSETP.GEU.AND P6, PT, R10, R3, PT ;  /* 0x000000030a00720b */ /* 0x000fc80003fce000 */
[----:B------:R-:W-:Y:S02]  /*0700*/  FSEL R3, R10, R3, !P6 ;  /* 0x000000030a037208 */ /* 0x000fe40007000000 */
[----:B------:R-:W-:Y:S02]  /*0710*/  @!P5 IADD3 R12, PT, PT, R5, 0x9, RZ ;  /* 0x00000009050cd810 */ /* 0x000fe40007ffe0ff */
[----:B------:R-:W-:Y:S01]  /*0720*/  FSETP.GEU.AND P0, PT, R28, R3, PT ;  /* 0x000000031c00720b */ /* 0x000fe20003f0e000 */
[----:B------:R-:W-:-:S03]  /*0730*/  FADD R6, -R29, 1 ;  /* 0x3f8000001d067421 */ /* 0x000fc60000000100 */
[----:B------:R-:W-:Y:S01]  /*0740*/  FSEL R3, R28, R3, !P0 ;  /* 0x000000031c037208 */ /* 0x000fe20004000000 */
[----:B------:R-:W-:-:S03]  /*0750*/  @!P6 VIADD R12, R5, 0xa ;  /* 0x0000000a050ce836 */ /* 0x000fc60000000000 */
[----:B------:R-:W-:-:S04]  /*0760*/  FSETP.GEU.AND P1, PT, R6, R3, PT ;  /* 0x000000030600720b */ /* 0x000fc80003f2e000 */
[----:B------:R-:W-:Y:S01]  /*0770*/  FSEL R3, R6, R3, !P1 ;  /* 0x0000000306037208 */ /* 0x000fe20004800000 */
[----:B------:R-:W-:Y:S01]  /*0780*/  FADD R16, -R16, 1 ;  /* 0x3f80000010107421 */ /* 0x000fe20000000100 */
[----:B------:R-:W-:Y:S02]  /*0790*/  @!P0 VIADD R12, R5, 0xb ;  /* 0x0000000b050c8836 */ /* 0x000fe40000000000 */
[----:B------:R-:W-:Y:S02]  /*07a0*/  FADD R6, -R17, 1 ;  /* 0x3f80000011067421 */ /* 0x000fe40000000100 */
[----:B------:R-:W-:-:S03]  /*07b0*/  FSETP.GEU.AND P2, PT, R16, R3, PT ;  /* 0x000000031000720b */ /* 0x000fc60003f4e000 */
[----:B------:R-:W-:Y:S02]  /*07c0*/  @!P1 IADD3 R12, PT, PT, R5, 0xc, RZ ;  /* 0x0000000c050c9810 */ /* 0x000fe40007ffe0ff */
[----:B------:R-:W-:Y:S01]  /*07d0*/  FSEL R3, R16, R3, !P2 ;  /* 0x0000000310037208 */ /* 0x000fe20005000000 */
[----:B------:R-:W-:-:S03]  /*07e0*/  FADD R22, -R22, 1 ;  /* 0x3f80000016167421 */ /* 0x000fc60000000100 */
[----:B------:R-:W-:-:S04]  /*07f0*/  FSETP.GEU.AND P3, PT, R6, R3, PT ;  /* 0x000000030600720b */ /* 0x000fc80003f6e000 */
[----:B------:R-:W-:Y:S01]  /*0800*/  FSEL R3, R6, R3, !P3 ;  /* 0x0000000306037208 */ /* 0x000fe20005800000 */
[----:B------:R-:W-:-:S03]  /*0810*/  @!P2 VIADD R12, R5, 0xd ;  /* 0x0000000d050ca836 */ /* 0x000fc60000000000 */
[----:B------:R-:W-:-:S04]  /*0820*/  FSETP.GEU.AND P0, PT, R22, R3, PT ;  /* 0x000000031600720b */ /* 0x000fc80003f0e000 */
[----:B------:R-:W-:Y:S01]  /*0830*/  FSEL R8, R22, R3, !P0 ;  /* 0x0000000316087208 */ /* 0x000fe20004000000 */
[----:B------:R-:W-:-:S08]  /*0840*/  @!P3 VIADD R12, R5, 0xe ;  /* 0x0000000e050cb836 */ /* 0x000fd00000000000 */
[C---:B------:R-:W-:Y:S01]  /*0850*/  @!P0 IADD3 R12, PT, PT, R5.reuse, 0xf, RZ ;  /* 0x0000000f050c8810 */ /* 0x040fe20007ffe0ff */
[----:B------:R-:W-:-:S05]  /*0860*/  VIADD R5, R5, 0x10 ;  /* 0x0000001005057836 */ /* 0x000fca0000000000 */
[----:B------:R-:W-:-:S13]  /*0870*/  ISETP.NE.AND P1, PT, R5, UR9, PT ;  /* 0x0000000905007c0c */ /* 0x000fda000bf25270 */
[----:B------:R-:W-:Y:S05]  /*0880*/  @P1 BRA `(.L_x_3) ;  /* 0xfffffff800701947 */ /* 0x000fea000383ffff */
[----:B------:R-:W-:-:S07]  /*0890*/  MOV R3, UR9 ;  /* 0x0000000900037c02 */ /* 0x000fce0008000f00 */
.L_x_2:
[----:B------:R-:W-:-:S09]  /*08a0*/  UISETP.NE.AND UP2, UPT, UR7, URZ, UPT ;  /* 0x000000ff0700728c */ /* 0x000fd2000bf45270 */
[----:B------:R-:W-:Y:S05]  /*08b0*/  BRA.U !UP2, `(.L_x_4) ;  /* 0x000000090a307547 */ /* 0x000fea000b800000 */
[----:B------:R-:W-:Y:S01]  /*08c0*/  UISETP.NE.AND UP2, UPT, UR8, URZ, UPT ;  /* 0x000000ff0800728c */ /* 0x000fe2000bf45270 */
[----:B------:R-:W-:Y:S10]  /*08d0*/  BRA.U !UP0, `(.L_x_5) ;  /* 0x0000000108d07547 */ /* 0x000ff4000b800000 */
[----:B------:R-:W0:Y:S08]  /*08e0*/  LDC R4, c[0x0][0x394] ;  /* 0x0000e500ff047b82 */ /* 0x000e300000000800 */
[----:B------:R-:W1:Y:S01]  /*08f0*/  LDC.64 R10, c[0x0][0x380] ;  /* 0x0000e000ff0a7b82 */ /* 0x000e620000000a00 */
[----:B0-----:R-:W-:-:S04]  /*0900*/  IMAD R5, R3, R4, R0 ;  /* 0x0000000403057224 */ /* 0x001fc800078e0200 */
[----:B-1----:R-:W-:-:S05]  /*0910*/  IMAD.WIDE R10, R5, 0x4, R10 ;  /* 0x00000004050a7825 */ /* 0x002fca00078e020a */
[----:B------:R0:W2:Y:S01]  /*0920*/  LDG.E R6, desc[UR10][R10.64] ;  /* 0x0000000a0a067981 */ /* 0x0000a2000c1e1900 */
[----:B------:R-:W-:-:S05]  /*0930*/  IMAD.WIDE R14, R4, 0x4, R10 ;  /* 0x00000004040e7825 */ /* 0x000fca00078e020a */
[----:B------:R1:W3:Y:S01]  /*0940*/  LDG.E R9, desc[UR10][R14.64] ;  /* 0x0000000a0e097981 */ /* 0x0002e2000c1e1900 */
[----:B------:R-:W-:-:S05]  /*0950*/  IMAD.WIDE R16, R4, 0x4, R14 ;  /* 0x0000000404107825 */ /* 0x000fca00078e020e */
[----:B------:R-:W4:Y:S01]  /*0960*/  LDG.E R13, desc[UR10][R16.64] ;  /* 0x0000000a100d7981 */ /* 0x000f22000c1e1900 */
[----:B------:R-:W-:-:S05]  /*0970*/  IMAD.WIDE R18, R4, 0x4, R16 ;  /* 0x0000000404127825 */ /* 0x000fca00078e0210 */
[----:B------:R-:W5:Y:S01]  /*0980*/  LDG.E R24, desc[UR10][R18.64] ;  /* 0x0000000a12187981 */ /* 0x000f62000c1e1900 */
[----:B------:R-:W-:-:S05]  /*0990*/  IMAD.WIDE R20, R4, 0x4, R18 ;  /* 0x0000000404147825 */ /* 0x000fca00078e0212 */
[----:B------:R-:W5:Y:S01]  /*09a0*/  LDG.E R25, desc[UR10][R20.64] ;  /* 0x0000000a14197981 */ /* 0x000f62000c1e1900 */
[----:B------:R-:W-:-:S05]  /*09b0*/  IMAD.WIDE R22, R4, 0x4, R20 ;  /* 0x0000000404167825 */ /* 0x000fca00078e0214 */
[----:B------:R-:W5:Y:S01]  /*09c0*/  LDG.E R26, desc[UR10][R22.64] ;  /* 0x0000000a161a7981 */ /* 0x000f62000c1e1900 */
[----:B0-----:R-:W-:-:S05]  /*09d0*/  IMAD.WIDE R10, R4, 0x4, R22 ;  /* 0x00000004040a7825 */ /* 0x001fca00078e0216 */
[----:B------:R-:W5:Y:S01]  /*09e0*/  LDG.E R5, desc[UR10][R10.64] ;  /* 0x0000000a0a057981 */ /* 0x000f62000c1e1900 */
[----:B-1----:R-:W-:-:S06]  /*09f0*/  IMAD.WIDE R14, R4, 0x4, R10 ;  /* 0x00000004040e7825 */ /* 0x002fcc00078e020a */
        /* <DEDUP_REMOVED lines=10> */
[----:B------:R-:W-:Y:S01]  /*0aa0*/  FSETP.GEU.AND P4, PT, R13, R4, PT ;  /* 0x000000040d00720b */ /* 0x000fe20003f8e000 */
[----:B------:R-:W-:-:S03]  /*0ab0*/  FADD R25, -R25, 1 ;  /* 0x3f80000019197421 */ /* 0x000fc60000000100 */
[----:B------:R-:W-:Y:S01]  /*0ac0*/  FSEL R4, R13, R4, !P4 ;  /* 0x000000040d047208 */ /* 0x000fe20006000000 */
[----:B------:R-:W-:-:S03]  /*0ad0*/  @!P3 VIADD R12, R3, 0x1 ;  /* 0x00000001030cb836 */ /* 0x000fc60000000000 */
[----:B------:R-:W-:-:S04]  /*0ae0*/  FSETP.GEU.AND P5, PT, R7, R4, PT ;  /* 0x000000040700720b */ /* 0x000fc80003fae000 */
[----:B------:R-:W-:Y:S01]  /*0af0*/  FSEL R4, R7, R4, !P5 ;  /* 0x0000000407047208 */ /* 0x000fe20006800000 */
[----:B------:R-:W-:Y:S01]  /*0b00*/  FADD R7, -R26, 1 ;  /* 0x3f8000001a077421 */ /* 0x000fe20000000100 */
[----:B------:R-:W-:Y:S01]  /*0b10*/  @!P4 IADD3 R12, PT, PT, R3, 0x2, RZ ;  /* 0x00000002030cc810 */ /* 0x000fe20007ffe0ff */
[----:B------:R-:W-:Y:S01]  /*0b20*/  FADD R5, -R5, 1 ;  /* 0x3f80000005057421 */ /* 0x000fe20000000100 */
[----:B------:R-:W-:-:S04]  /*0b30*/  FSETP.GEU.AND P1, PT, R25, R4, PT ;  /* 0x000000041900720b */ /* 0x000fc80003f2e000 */
[----:B------:R-:W-:Y:S01]  /*0b40*/  FSEL R4, R25, R4, !P1 ;  /* 0x0000000419047208 */ /* 0x000fe20004800000 */
[----:B------:R-:W-:-:S03]  /*0b50*/  @!P5 VIADD R12, R3, 0x3 ;  /* 0x00000003030cd836 */ /* 0x000fc60000000000 */
[----:B------:R-:W-:-:S04]  /*0b60*/  FSETP.GEU.AND P0, PT, R7, R4, PT ;  /* 0x000000040700720b */ /* 0x000fc80003f0e000 */
[----:B------:R-:W-:Y:S01]  /*0b70*/  FSEL R4, R7, R4, !P0 ;  /* 0x0000000407047208 */ /* 0x000fe20004000000 */
[----:B------:R-:W-:Y:S01]  /*0b80*/  FADD R7, -R14, 1 ;  /* 0x3f8000000e077421 */ /* 0x000fe20000000100 */
[----:B------:R-:W-:Y:S02]  /*0b90*/  @!P1 IADD3 R12, PT, PT, R3, 0x4, RZ ;  /* 0x00000004030c9810 */ /* 0x000fe40007ffe0ff */
[----:B------:R-:W-:-:S04]  /*0ba0*/  FSETP.GEU.AND P2, PT, R5, R4, PT ;  /* 0x000000040500720b */ /* 0x000fc80003f4e000 */
[----:B------:R-:W-:Y:S01]  /*0bb0*/  FSEL R4, R5, R4, !P2 ;  /* 0x0000000405047208 */ /* 0x000fe20005000000 */
[----:B------:R-:W-:-:S03]  /*0bc0*/  @!P0 VIADD R12, R3, 0x5 ;  /* 0x00000005030c8836 */ /* 0x000fc60000000000 */
[----:B------:R-:W-:-:S04]  /*0bd0*/  FSETP.GEU.AND P3, PT, R7, R4, PT ;  /* 0x000000040700720b */ /* 0x000fc80003f6e000 */
[----:B------:R-:W-:Y:S02]  /*0be0*/  FSEL R8, R7, R4, !P3 ;  /* 0x0000000407087208 */ /* 0x000fe40005800000 */
[----:B------:R-:W-:-:S07]  /*0bf0*/  @!P2 IADD3 R12, PT, PT, R3, 0x6, RZ ;  /* 0x00000006030ca810 */ /* 0x000fce0007ffe0ff */
[C---:B------:R-:W-:Y:S01]  /*0c00*/  @!P3 VIADD R12, R3.reuse, 0x7 ;  /* 0x00000007030cb836 */ /* 0x040fe20000000000 */
[----:B------:R-:W-:-:S07]  /*0c10*/  IADD3 R3, PT, PT, R3, 0x8, RZ ;  /* 0x0000000803037810 */ /* 0x000fce0007ffe0ff */
.L_x_5:
[----:B------:R-:W-:Y:S05]  /*0c20*/  BRA.U !UP2, `(.L_x_4) ;  /* 0x000000050a547547 */ /* 0x000fea000b800000 */
[----:B------:R-:W-:Y:S01]  /*0c30*/  UISETP.NE.AND UP2, UPT, UR5, URZ, UPT ;  /* 0x000000ff0500728c */ /* 0x000fe2000bf45270 */
[----:B------:R-:W-:Y:S10]  /*0c40*/  BRA.U !UP1, `(.L_x_6) ;  /* 0x0000000109707547 */ /* 0x000ff4000b800000 */
[----:B------:R-:W0:Y:S08]  /*0c50*/  LDC R15, c[0x0][0x394] ;  /* 0x0000e500ff0f7b82 */ /* 0x000e300000000800 */
[----:B------:R-:W1:Y:S01]  /*0c60*/  LDC.64 R4, c[0x0][0x380] ;  /* 0x0000e000ff047b82 */ /* 0x000e620000000a00 */
[----:B0-----:R-:W-:-:S04]  /*0c70*/  IMAD R7, R3, R15, R0 ;  /* 0x0000000f03077224 */ /* 0x001fc800078e0200 */
[----:B-1----:R-:W-:-:S05]  /*0c80*/  IMAD.WIDE R4, R7, 0x4, R4 ;  /* 0x0000000407047825 */ /* 0x002fca00078e0204 */
[----:B------:R-:W2:Y:S01]  /*0c90*/  LDG.E R9, desc[UR10][R4.64] ;  /* 0x0000000a04097981 */ /* 0x000ea2000c1e1900 */
[----:B------:R-:W-:-:S05]  /*0ca0*/  IMAD.WIDE R6, R15, 0x4, R4 ;  /* 0x000000040f067825 */ /* 0x000fca00078e0204 */
[----:B------:R-:W3:Y:S01]  /*0cb0*/  LDG.E R13, desc[UR10][R6.64] ;  /* 0x0000000a060d7981 */ /* 0x000ee2000c1e1900 */
[----:B------:R-:W-:-:S05]  /*0cc0*/  IMAD.WIDE R10, R15, 0x4, R6 ;  /* 0x000000040f0a7825 */ /* 0x000fca00078e0206 */
[----:B------:R-:W4:Y:S01]  /*0cd0*/  LDG.E R16, desc[UR10][R10.64] ;  /* 0x0000000a0a107981 */ /* 0x000f22000c1e1900 */
        /* <DEDUP_REMOVED lines=19> */
.L_x_6:
[----:B------:R-:W-:Y:S05]  /*0e10*/  BRA.U !UP2, `(.L_x_4) ;  /* 0x000000010ad87547 */ /* 0x000fea000b800000 */
[----:B------:R-:W0:Y:S08]  /*0e20*/  LDC R9, c[0x0][0x394] ;  /* 0x0000e500ff097b82 */ /* 0x000e300000000800 */
[----:B------:R-:W1:Y:S01]  /*0e30*/  LDC.64 R4, c[0x0][0x380] ;  /* 0x0000e000ff047b82 */ /* 0x000e620000000a00 */
[----:B0-----:R-:W-:-:S04]  /*0e40*/  IMAD R7, R3, R9, R0 ;  /* 0x0000000903077224 */ /* 0x001fc800078e0200 */
[----:B-1----:R-:W-:-:S05]  /*0e50*/  IMAD.WIDE R4, R7, 0x4, R4 ;  /* 0x0000000407047825 */ /* 0x002fca00078e0204 */
[----:B------:R-:W2:Y:S01]  /*0e60*/  LDG.E R6, desc[UR10][R4.64] ;  /* 0x0000000a04067981 */ /* 0x000ea2000c1e1900 */
[----:B------:R-:W-:Y:S01]  /*0e70*/  UISETP.NE.AND UP2, UPT, UR5, 0x1, UPT ;  /* 0x000000010500788c */ /* 0x000fe2000bf45270 */
[----:B--2---:R-:W-:-:S05]  /*0e80*/  FADD R7, -R6, 1 ;  /* 0x3f80000006077421 */ /* 0x004fca0000000100 */
[----:B------:R-:W-:-:S04]  /*0e90*/  FSETP.GEU.AND P0, PT, R7, R8, PT ;  /* 0x000000080700720b */ /* 0x000fc80003f0e000 */
[----:B------:R-:W-:Y:S02]  /*0ea0*/  FSEL R7, R7, R8, !P0 ;  /* 0x0000000807077208 */ /* 0x000fe40004000000 */
[----:B------:R-:W-:Y:S01]  /*0eb0*/  SEL R12, R3, R12, !P0 ;  /* 0x0000000c030c7207 */ /* 0x000fe20004000000 */
[----:B------:R-:W-:Y:S06]  /*0ec0*/  BRA.U !UP2, `(.L_x_4) ;  /* 0x000000010aac7547 */ /* 0x000fec000b800000 */
[----:B------:R-:W-:-:S05]  /*0ed0*/  IMAD.WIDE R4, R9, 0x4, R4 ;  /* 0x0000000409047825 */ /* 0x000fca00078e0204 */
[----:B------:R-:W2:Y:S01]  /*0ee0*/  LDG.E R6, desc[UR10][R4.64] ;  /* 0x0000000a04067981 */ /* 0x000ea2000c1e1900 */
[----:B------:R-:W-:Y:S01]  /*0ef0*/  UISETP.NE.AND UP2, UPT, UR5, 0x2, UPT ;  /* 0x000000020500788c */ /* 0x000fe2000bf45270 */
[----:B--2---:R-:W-:-:S05]  /*0f00*/  FADD R6, -R6, 1 ;  /* 0x3f80000006067421 */ /* 0x004fca0000000100 */
[----:B------:R-:W-:-:S04]  /*0f10*/  FSETP.GEU.AND P0, PT, R6, R7, PT ;  /* 0x000000070600720b */ /* 0x000fc80003f0e000 */
[----:B------:R-:W-:-:S09]  /*0f20*/  FSEL R7, R6, R7, !P0 ;  /* 0x0000000706077208 */ /* 0x000fd20004000000 */
[----:B------:R-:W-:Y:S01]  /*0f30*/  @!P0 VIADD R12, R3, 0x1 ;  /* 0x00000001030c8836 */ /* 0x000fe20000000000 */
[----:B------:R-:W-:Y:S06]  /*0f40*/  BRA.U !UP2, `(.L_x_4) ;  /* 0x000000010a8c7547 */ /* 0x000fec000b800000 */
[----:B------:R-:W-:-:S06]  /*0f50*/  IMAD.WIDE R4, R9, 0x4, R4 ;  /* 0x0000000409047825 */ /* 0x000fcc00078e0204 */
[----:B------:R-:W2:Y:S02]  /*0f60*/  LDG.E R4, desc[UR10][R4.64] ;  /* 0x0000000a04047981 */ /* 0x000ea4000c1e1900 */
[----:B--2---:R-:W-:-:S05]  /*0f70*/  FADD R6, -R4, 1 ;  /* 0x3f80000004067421 */ /* 0x004fca0000000100 */
[----:B------:R-:W-:-:S13]  /*0f80*/  FSETP.GEU.AND P0, PT, R6, R7, PT ;  /* 0x000000070600720b */ /* 0x000fda0003f0e000 */
[----:B------:R-:W-:Y:S01]  /*0f90*/  @!P0 IADD3 R12, PT, PT, R3, 0x2, RZ ;  /* 0x00000002030c8810 */ /* 0x000fe20007ffe0ff */
[----:B------:R-:W-:Y:S06]  /*0fa0*/  BRA `(.L_x_4) ;  /* 0x0000000000747947 */ /* 0x000fec0003800000 */
.L_x_1:
[----:B------:R-:W-:Y:S01]  /*0fb0*/  IMAD.MOV.U32 R3, RZ, RZ, 0x501502f9 ;  /* 0x501502f9ff037424 */ /* 0x000fe200078e00ff */
[----:B------:R-:W-:Y:S01]  /*0fc0*/  MOV R12, 0xffffffff ;  /* 0xffffffff000c7802 */ /* 0x000fe20000000f00 */
[----:B------:R-:W-:Y:S01]  /*0fd0*/  IMAD.MOV.U32 R9, RZ, RZ, RZ ;  /* 0x000000ffff097224 */ /* 0x000fe200078e00ff */
[----:B------:R-:W-:-:S12]  /*0fe0*/  UIADD3 UR12, UPT, UPT, -UR4, URZ, URZ ;  /* 0x000000ff040c7290 */ /* 0x000fd8000fffe1ff */
.L_x_9:
[----:B------:R-:W0:Y:S01]  /*0ff0*/  LDC.64 R4, c[0x0][0x380] ;  /* 0x0000e000ff047b82 */ /* 0x000e220000000a00 */
[----:B------:R-:W1:Y:S02]  /*1000*/  LDCU UR6, c[0x0][0x394] ;  /* 0x00007280ff0677ac */ /* 0x000e640008000800 */
[----:B-1----:R-:W-:-:S04]  /*1010*/  IMAD R7, R9, UR6, R0 ;  /* 0x0000000609077c24 */ /* 0x002fc8000f8e0200 */
[----:B0-----:R-:W-:Y:S02]  /*1020*/  IMAD.WIDE R4, R7, 0x4, R4 ;  /* 0x0000000407047825 */ /* 0x001fe400078e0204 */
[----:B------:R-:W0:Y:S03]  /*1030*/  LDC.64 R6, c[0x0][0x388] ;  /* 0x0000e200ff067b82 */ /* 0x000e260000000a00 */
[----:B------:R1:W5:Y:S01]  /*1040*/  LDG.E R10, desc[UR10][R4.64] ;  /* 0x0000000a040a7981 */ /* 0x000362000c1e1900 */
[----:B------:R-:W-:Y:S01]  /*1050*/  BSSY.RECONVERGENT B0, `(.L_x_7) ;  /* 0x000000a000007945 */ /* 0x000fe20003800200 */
[----:B------:R-:W-:Y:S01]  /*1060*/  MOV R11, R2 ;  /* 0x00000002000b7202 */ /* 0x000fe20000000f00 */
[----:B------:R-:W-:-:S07]  /*1070*/  IMAD.U32 R8, RZ, RZ, UR12 ;  /* 0x0000000cff087e24 */ /* 0x000fce000f8e00ff */
.L_x_8:
[----:B01----:R-:W-:-:S06]  /*1080*/  IMAD.WIDE R4, R11, 0x4, R6 ;  /* 0x000000040b047825 */ /* 0x003fcc00078e0206 */
[----:B------:R-:W2:Y:S01]  /*1090*/  LDG.E R4, desc[UR10][R4.64] ;  /* 0x0000000a04047981 */ /* 0x000ea2000c1e1900 */
[C---:B------:R-:W-:Y:S01]  /*10a0*/  ISETP.NE.AND P1, PT, R8.reuse, -0x1, PT ;  /* 0xffffffff0800780c */ /* 0x040fe20003f25270 */
[----:B------:R-:W-:Y:S01]  /*10b0*/  VIADD R11, R11, 0x1 ;  /* 0x000000010b0b7836 */ /* 0x000fe20000000000 */
[----:B------:R-:W-:Y:S02]  /*10c0*/  IADD3 R8, PT, PT, R8, 0x1, RZ ;  /* 0x0000000108087810 */ /* 0x000fe40007ffe0ff */
[----:B--2---:R-:W-:-:S13]  /*10d0*/  ISETP.NE.AND P0, PT, R4, R9, PT ;  /* 0x000000090400720c */ /* 0x004fda0003f05270 */
[----:B------:R-:W-:Y:S05]  /*10e0*/  @P0 BRA P1, `(.L_x_8) ;  /* 0xfffffffc00e40947 */ /* 0x000fea000083ffff */
[----:B------:R-:W-:Y:S05]  /*10f0*/  BSYNC.RECONVERGENT B0 ;  /* 0x0000000000007941 */ /* 0x000fea0003800200 */
.L_x_7:
[----:B------:R-:W0:Y:S01]  /*1100*/  LDCU UR6, c[0x0][0x390] ;  /* 0x00007200ff0677ac */ /* 0x000e220008000800 */
[----:B-----5:R-:W-:-:S05]  /*1110*/  FADD R4, -R10, 1 ;  /* 0x3f8000000a047421 */ /* 0x020fca0000000100 */
[----:B------:R-:W-:-:S04]  /*1120*/  FSETP.LT.AND P0, PT, R4, R3, P0 ;  /* 0x000000030400720b */ /* 0x000fc80000701000 */
[C---:B------:R-:W-:Y:S02]  /*1130*/  SEL R12, R9.reuse, R12, P0 ;  /* 0x0000000c090c7207 */ /* 0x040fe40000000000 */
[----:B------:R-:W-:Y:S02]  /*1140*/  IADD3 R9, PT, PT, R9, 0x1, RZ ;  /* 0x0000000109097810 */ /* 0x000fe40007ffe0ff */
[----:B------:R-:W-:Y:S02]  /*1150*/  FSEL R3, R4, R3, P0 ;  /* 0x0000000304037208 */ /* 0x000fe40000000000 */
[----:B0-----:R-:W-:-:S13]  /*1160*/  ISETP.NE.AND P1, PT, R9, UR6, PT ;  /* 0x0000000609007c0c */ /* 0x001fda000bf25270 */
[----:B------:R-:W-:Y:S05]  /*1170*/  @P1 BRA `(.L_x_9) ;  /* 0xfffffffc009c1947 */ /* 0x000fea000383ffff */
.L_x_4:
[----:B------:R-:W0:Y:S01]  /*1180*/  LDC R6, c[0x0][0x398] ;  /* 0x0000e600ff067b82 */ /* 0x000e220000000800 */
[----:B------:R-:W-:Y:S02]  /*1190*/  UIADD3 UR6, UPT, UPT, UR4, 0x1, URZ ;  /* 0x0000000104067890 */ /* 0x000fe4000fffe0ff */
[----:B------:R-:W-:-:S05]  /*11a0*/  VIADD R3, R2, UR4 ;  /* 0x0000000402037c36 */ /* 0x000fca0008000000 */
[----:B------:R-:W1:Y:S01]  /*11b0*/  LDC.64 R4, c[0x0][0x388] ;  /* 0x0000e200ff047b82 */ /* 0x000e620000000a00 */
[----:B0-----:R-:W-:Y:S01]  /*11c0*/  ISETP.NE.AND P0, PT, R6, UR6, PT ;  /* 0x0000000606007c0c */ /* 0x001fe2000bf05270 */
[----:B-1----:R-:W-:-:S05]  /*11d0*/  IMAD.WIDE R4, R3, 0x4, R4 ;  /* 0x0000000403047825 */ /* 0x002fca00078e0204 */
[----:B------:R0:W-:Y:S07]  /*11e0*/  STG.E desc[UR10][R4.64], R12 ;  /* 0x0000000c04007986 */ /* 0x0001ee000c10190a */
[----:B------:R-:W-:Y:S05]  /*11f0*/  @!P0 EXIT ;  /* 0x000000000000894d */ /* 0x000fea0003800000 */
[----:B------:R-:W-:Y:S01]  /*1200*/  UMOV UR4, UR6 ;  /* 0x0000000600047c82 */ /* 0x000fe20008000000 */
[----:B------:R-:W-:Y:S05]  /*1210*/  BRA `(.L_x_10) ;  /* 0xffffffec00d87947 */ /* 0x000fea000383ffff */
.L_x_0:
[C---:B------:R-:W-:Y:S01]  /*1220*/  ISETP.GE.U32.AND P0, PT, R9.reuse, 0x8, PT ;  /* 0x000000080900780c */ /* 0x040fe20003f06070 */
[----:B------:R-:W-:Y:S01]  /*1230*/  HFMA2 R3, -RZ, RZ, 0, 0 ;  /* 0x00000000ff037431 */ /* 0x000fe200000001ff */
[----:B------:R-:W-:-:S04]  /*1240*/  LOP3.LUT R0, R9, 0x7, RZ, 0xc0, !PT ;  /* 0x0000000709007812 */ /* 0x000fc800078ec0ff */
[----:B------:R-:W-:-:S07]  /*1250*/  ISETP.NE.AND P1, PT, R0, RZ, PT ;  /* 0x000000ff0000720c */ /* 0x000fce0003f25270 */
[----:B------:R-:W-:Y:S06]  /*1260*/  @!P0 BRA `(.L_x_11) ;  /* 0x0000000000448947 */ /* 0x000fec0003800000 */
[----:B------:R-:W0:Y:S01]  /*1270*/  LDC.64 R6, c[0x0][0x388] ;  /* 0x0000e200ff067b82 */ /* 0x000e220000000a00 */
[----:B------:R-:W-:Y:S01]  /*1280*/  LOP3.LUT R3, R9, 0x7ffffff8, RZ, 0xc0, !PT ;  /* 0x7ffffff809037812 */ /* 0x000fe200078ec0ff */
[----:B------:R-:W-:Y:S01]  /*1290*/  IMAD.MOV.U32 R11, RZ, RZ, -0x1 ;  /* 0xffffffffff0b7424 */ /* 0x000fe200078e00ff */
[----:B------:R-:W-:-:S06]  /*12a0*/  UMOV UR4, URZ ;  /* 0x000000ff00047c82 */ /* 0x000fcc0008000000 */
.L_x_12:
[----:B-1----:R-:W-:Y:S01]  /*12b0*/  IADD3 R5, PT, PT, R2, UR4, RZ ;  /* 0x0000000402057c10 */ /* 0x002fe2000fffe0ff */
[----:B------:R-:W-:-:S04]  /*12c0*/  UIADD3 UR4, UPT, UPT, UR4, 0x8, URZ ;  /* 0x0000000804047890 */ /* 0x000fc8000fffe0ff */
[----:B0-----:R-:W-:Y:S02]  /*12d0*/  IMAD.WIDE R4, R5, 0x4, R6 ;  /* 0x0000000405047825 */ /* 0x001fe400078e0206 */
[----:B------:R-:W-:-:S03]  /*12e0*/  ISETP.NE.AND P0, PT, R3, UR4, PT ;  /* 0x0000000403007c0c */ /* 0x000fc6000bf05270 */
[----:B------:R1:W-:Y:S04]  /*12f0*/  STG.E desc[UR10][R4.64], R11 ;  /* 0x0000000b04007986 */ /* 0x0003e8000c10190a */
[----:B------:R1:W-:Y:S04]  /*1300*/  STG.E desc[UR10][R4.64+0x4], R11 ;  /* 0x0000040b04007986 */ /* 0x0003e8000c10190a */
[----:B------:R1:W-:Y:S04]  /*1310*/  STG.E desc[UR10][R4.64+0x8], R11 ;  /* 0x0000080b04007986 */ /* 0x0003e8000c10190a */
[----:B------:R1:W-:Y:S04]  /*1320*/  STG.E desc[UR10][R4.64+0xc], R11 ;  /* 0x00000c0b04007986 */ /* 0x0003e8000c10190a */
[----:B------:R1:W-:Y:S04]  /*1330*/  STG.E desc[UR10][R4.64+0x10], R11 ;  /* 0x0000100b04007986 */ /* 0x0003e8000c10190a */
[----:B------:R1:W-:Y:S04]  /*1340*/  STG.E desc[UR10][R4.64+0x14], R11 ;  /* 0x0000140b04007986 */ /* 0x0003e8000c10190a */
[----:B------:R1:W-:Y:S04]  /*1350*/  STG.E desc[UR10][R4.64+0x18], R11 ;  /* 0x0000180b04007986 */ /* 0x0003e8000c10190a */
[----:B------:R1:W-:Y:S01]  /*1360*/  STG.E desc[UR10][R4.64+0x1c], R11 ;  /* 0x00001c0b04007986 */ /* 0x0003e2000c10190a */
[----:B------:R-:W-:Y:S05]  /*1370*/  @P0 BRA `(.L_x_12) ;  /* 0xfffffffc00cc0947 */ /* 0x000fea000383ffff */
.L_x_11:
[----:B------:R-:W-:Y:S05]  /*1380*/  @!P1 EXIT ;  /* 0x000000000000994d */ /* 0x000fea0003800000 */
[----:B------:R-:W-:Y:S02]  /*1390*/  ISETP.GE.U32.AND P0, PT, R0, 0x4, PT ;  /* 0x000000040000780c */ /* 0x000fe40003f06070 */
[----:B------:R-:W-:-:S04]  /*13a0*/  LOP3.LUT R6, R9, 0x3, RZ, 0xc0, !PT ;  /* 0x0000000309067812 */ /* 0x000fc800078ec0ff */
[----:B------:R-:W-:-:S07]  /*13b0*/  ISETP.NE.AND P1, PT, R6, RZ, PT ;  /* 0x000000ff0600720c */ /* 0x000fce0003f25270 */
[----:B------:R-:W-:Y:S06]  /*13c0*/  @!P0 BRA `(.L_x_13) ;  /* 0x0000000000248947 */ /* 0x000fec0003800000 */
[----:B-1----:R-:W0:Y:S01]  /*13d0*/  LDC.64 R4, c[0x0][0x388] ;  /* 0x0000e200ff047b82 */ /* 0x002e220000000a00 */
[----:B------:R-:W-:Y:S01]  /*13e0*/  IMAD.IADD R7, R2, 0x1, R3 ;  /* 0x0000000102077824 */ /* 0x000fe200078e0203 */
[----:B------:R-:W-:Y:S01]  /*13f0*/  MOV R11, 0xffffffff ;  /* 0xffffffff000b7802 */ /* 0x000fe20000000f00 */
[----:B------:R-:W-:Y:S02]  /*1400*/  VIADD R3, R3, 0x4 ;  /* 0x0000000403037836 */ /* 0x000fe40000000000 */
[----:B0-----:R-:W-:-:S05]  /*1410*/  IMAD.WIDE R4, R7, 0x4, R4 ;  /* 0x0000000407047825 */ /* 0x001fca00078e0204 */
[----:B------:R0:W-:Y:S04]  /*1420*/  STG.E desc[UR10][R4.64], R11 ;  /* 0x0000000b04007986 */ /* 0x0001e8000c10190a */
[----:B------:R0:W-:Y:S04]  /*1430*/  STG.E desc[UR10][R4.64+0x4], R11 ;  /* 0x0000040b04007986 */ /* 0x0001e8000c10190a */
[----:B------:R0:W-:Y:S04]  /*1440*/  STG.E desc[UR10][R4.64+0x8], R11 ;  /* 0x0000080b04007986 */ /* 0x0001e8000c10190a */
[----:B------:R0:W-:Y:S02]  /*1450*/  STG.E desc[UR10][R4.64+0xc], R11 ;  /* 0x00000c0b04007986 */ /* 0x0001e4000c10190a */
.L_x_13:
[----:B------:R-:W-:Y:S05]  /*1460*/  @!P1 EXIT ;  /* 0x000000000000994d */ /* 0x000fea0003800000 */
[----:B------:R-:W-:Y:S02]  /*1470*/  ISETP.NE.AND P0, PT, R6, 0x1, PT ;  /* 0x000000010600780c */ /* 0x000fe40003f05270 */
[----:B------:R-:W-:-:S04]  /*1480*/  LOP3.LUT R0, R9, 0x1, RZ, 0xc0, !PT ;  /* 0x0000000109007812 */ /* 0x000fc800078ec0ff */
[----:B------:R-:W-:-:S07]  /*1490*/  ISETP.NE.U32.AND P1, PT, R0, 0x1, PT ;  /* 0x000000010000780c */ /* 0x000fce0003f25070 */
[----:B------:R-:W-:Y:S06]  /*14a0*/  @!P0 BRA `(.L_x_14) ;  /* 0x00000000001c8947 */ /* 0x000fec0003800000 */
[----:B01----:R-:W0:Y:S01]  /*14b0*/  LDC.64 R4, c[0x0][0x388] ;  /* 0x0000e200ff047b82 */ /* 0x003e220000000a00 */
[----:B------:R-:W-:Y:S01]  /*14c0*/  IADD3 R7, PT, PT, R2, R3, RZ ;  /* 0x0000000302077210 */ /* 0x000fe20007ffe0ff */
[----:B------:R-:W-:Y:S01]  /*14d0*/  IMAD.MOV.U32 R9, RZ, RZ, -0x1 ;  /* 0xffffffffff097424 */ /* 0x000fe200078e00ff */
[----:B------:R-:W-:-:S03]  /*14e0*/  IADD3 R3, PT, PT, R3, 0x2, RZ ;  /* 0x0000000203037810 */ /* 0x000fc60007ffe0ff */
[----:B0-----:R-:W-:-:S05]  /*14f0*/  IMAD.WIDE R4, R7, 0x4, R4 ;  /* 0x0000000407047825 */ /* 0x001fca00078e0204 */
[----:B------:R2:W-:Y:S04]  /*1500*/  STG.E desc[UR10][R4.64], R9 ;  /* 0x0000000904007986 */ /* 0x0005e8000c10190a */
[----:B------:R2:W-:Y:S02]  /*1510*/  STG.E desc[UR10][R4.64+0x4], R9 ;  /* 0x0000040904007986 */ /* 0x0005e4000c10190a */
.L_x_14:
[----:B------:R-:W-:Y:S05]  /*1520*/  @P1 EXIT ;  /* 0x000000000000194d */ /* 0x000fea0003800000 */
[----:B012---:R-:W0:Y:S01]  /*1530*/  LDC.64 R4, c[0x0][0x388] ;  /* 0x0000e200ff047b82 */ /* 0x007e220000000a00 */
[----:B------:R-:W-:Y:S01]  /*1540*/  IMAD.IADD R3, R2, 0x1, R3 ;  /* 0x0000000102037824 */ /* 0x000fe200078e0203 */
[----:B------:R-:W-:-:S03]  /*1550*/  MOV R7, 0xffffffff ;  /* 0xffffffff00077802 */ /* 0x000fc60000000f00 */
[----:B0-----:R-:W-:-:S05]  /*1560*/  IMAD.WIDE R2, R3, 0x4, R4 ;  /* 0x0000000403027825 */ /* 0x001fca00078e0204 */
[----:B------:R-:W-:Y:S01]  /*1570*/  STG.E desc[UR10][R2.64], R7 ;  /* 0x0000000702007986 */ /* 0x000fe2000c10190a */
[----:B------:R-:W-:Y:S05]  /*1580*/  EXIT ;  /* 0x000000000000794d */ /* 0x000fea0003800000 */
.L_x_15:
[----:B------:R-:W-:-:S00]  /*1590*/  BRA `(.L_x_15) ;  /* 0xfffffffc00fc7947 */ /* 0x000fc0000383ffff */
[----:B------:R-:W-:-:S00]  /*15a0*/  NOP ;  /* 0x0000000000007918 */ /* 0x000fc00000000000 */
        /* <DEDUP_REMOVED lines=13> */
.L_x_84:


//--------------------- .text._Z14find_topk_heapPfPiiii --------------------------
	.section	.text._Z14find_topk_heapPfPiiii,"ax",@progbits
	.align	128
        .global         _Z14find_topk_heapPfPiiii
        .type           _Z14find_topk_heapPfPiiii,@function
        .size           _Z14find_topk_heapPfPiiii,(.L_x_83 - _Z14find_topk_heapPfPiiii)
        .other          _Z14find_topk_heapPfPiiii,@"STO_CUDA_ENTRY STV_DEFAULT"
_Z14find_topk_heapPfPiiii:
.text._Z14find_topk_heapPfPiiii:
[----:B------:R-:W-:Y:S01]  /*0000*/  LDC R1, c[0x0][0x37c] ;  /* 0x0000df00ff017b82 */ /* 0x000fe20000000800 */
[----:B------:R-:W0:Y:S07]  /*0010*/  S2R R10, SR_TID.X ;  /* 0x00000000000a7919 */ /* 0x000e2e0000002100 */
[----:B------:R-:W0:Y:S08]  /*0020*/  S2UR UR4, SR_CTAID.X ;  /* 0x00000000000479c3 */ /* 0x000e300000002500 */
[----:B------:R-:W0:Y:S08]  /*0030*/  LDC R9, c[0x0][0x360] ;  /* 0x0000d800ff097b82 */ /* 0x000e300000000800 */
[----:B------:R-:W1:Y:S01]  /*0040*/  LDC R2, c[0x0][0x394] ;  /* 0x0000e500ff027b82 */ /* 0x000e620000000800 */
[----:B0-----:R-:W-:-:S05]  /*0050*/  IMAD R9, R9, UR4, R10 ;  /* 0x0000000409097c24 */ /* 0x001fca000f8e020a */
[----:B-1----:R-:W-:-:S13]  /*0060*/  ISETP.GE.AND P0, PT, R9, R2, PT ;  /* 0x000000020900720c */ /* 0x002fda0003f06270 */
[----:B------:R-:W-:Y:S05]  /*0070*/  @P0 EXIT ;  /* 0x000000000000094d */ /* 0x000fea0003800000 */
[----:B------:R-:W0:Y:S01]  /*0080*/  LDC R3, c[0x0][0x398] ;  /* 0x0000e600ff037b82 */ /* 0x000e220000000800 */
[----:B------:R-:W0:Y:S01]  /*0090*/  LDCU UR4, c[0x0][0x390] ;  /* 0x00007200ff0477ac */ /* 0x000e220008000800 */
[----:B------:R-:W1:Y:S01]  /*00a0*/  LDCU.64 UR8, c[0x0][0x358] ;  /* 0x00006b00ff0877ac */ /* 0x000e620008000a00 */
[----:B0-----:R-:W-:Y:S01]  /*00b0*/  VIMNMX R0, PT, PT, R3, UR4, PT ;  /* 0x0000000403007c48 */ /* 0x001fe2000bfe0100 */
[----:B------:R-:W-:-:S03]  /*00c0*/  IMAD R7, R10, R3, RZ ;  /* 0x000000030a077224 */ /* 0x000fc600078e02ff */
[----:B------:R-:W-:Y:S02]  /*00d0*/  ISETP.GE.AND P0, PT, R0, 0x1, PT ;  /* 0x000000010000780c */ /* 0x000fe40003f06270 */
[----:B------:R-:W-:-:S11]  /*00e0*/  SHF.L.U32 R0, R7, 0x1, RZ ;  /* 0x0000000107007819 */ /* 0x000fd600000006ff */
[----:B-1----:R-:W-:Y:S05]  /*00f0*/  @!P0 BRA `(.L_x_16) ;  /* 0x0000000c00d48947 */ /* 0x002fea0003800000 */
[----:B------:R-:W-:-:S04]  /*0100*/  VIMNMX.U32 R6, PT, PT, R3, UR4, PT ;  /* 0x0000000403067c48 */ /* 0x000fc8000bfe0000 */
[C---:B------:R-:W-:Y:S01]  /*0110*/  LOP3.LUT R5, R6.reuse, 0x3, RZ, 0xc0, !PT ;  /* 0x0000000306057812 */ /* 0x040fe200078ec0ff */
[----:B------:R-:W-:-:S05]  /*0120*/  VIADD R4, R6, 0xffffffff ;  /* 0xffffffff06047836 */ /* 0x000fca0000000000 */
[----:B------:R-:W-:Y:S01]  /*0130*/  ISETP.GE.U32.AND P0, PT, R4, 0x3, PT ;  /* 0x000000030400780c */ /* 0x000fe20003f06070 */
[----:B------:R-:W-:-:S12]  /*0140*/  HFMA2 R4, -RZ, RZ, 0, 0 ;  /* 0x00000000ff047431 */ /* 0x000fd800000001ff */
[----:B------:R-:W-:Y:S05]  /*0150*/  @!P0 BRA `(.L_x_17) ;  /* 0x0000000c00548947 */ /* 0x000fea0003800000 */
[----:B------:R-:W0:Y:S01]  /*0160*/  S2UR UR5, SR_CgaCtaId ;  /* 0x00000000000579c3 */ /* 0x000e220000008800 */
[----:B------:R-:W-:Y:S01]  /*0170*/  LOP3.LUT R4, R6, 0x7ffffffc, RZ, 0xc0, !PT ;  /* 0x7ffffffc06047812 */ /* 0x000fe200078ec0ff */
[----:B------:R-:W-:Y:S01]  /*0180*/  UMOV UR4, 0x400 ;  /* 0x0000040000047882 */ /* 0x000fe20000000000 */
[----:B------:R-:W-:Y:S01]  /*0190*/  LEA R6, R10, 0x4, 0x3 ;  /* 0x000000040a067811 */ /* 0x000fe200078e18ff */
[----:B------:R-:W-:Y:S01]  /*01a0*/  IMAD.MOV.U32 R23, RZ, RZ, RZ ;  /* 0x000000ffff177224 */ /* 0x000fe200078e00ff */
[----:B------:R-:W-:Y:S02]  /*01b0*/  ISETP.GT.AND P0, PT, R4, RZ, PT ;  /* 0x000000ff0400720c */ /* 0x000fe40003f04270 */
[----:B------:R-:W-:Y:S01]  /*01c0*/  MOV R29, R9 ;  /* 0x00000009001d7202 */ /* 0x000fe20000000f00 */
[----:B------:R-:W1:Y:S01]  /*01d0*/  LDC.64 R12, c[0x0][0x380] ;  /* 0x0000e000ff0c7b82 */ /* 0x000e620000000a00 */
[----:B0-----:R-:W-:-:S06]  /*01e0*/  ULEA UR4, UR5, UR4, 0x18 ;  /* 0x0000000405047291 */ /* 0x001fcc000f8ec0ff */
[----:B------:R-:W-:Y:S01]  /*01f0*/  IMAD R11, R6, R3, UR4 ;  /* 0x00000004060b7e24 */ /* 0x000fe2000f8e0203 */
[----:B------:R-:W-:-:S03]  /*0200*/  LEA R6, R7, UR4, 0x3 ;  /* 0x0000000407067c11 */ /* 0x000fc6000f8e18ff */
[----:B------:R-:W-:Y:S01]  /*0210*/  VIADD R11, R11, 0x8 ;  /* 0x000000080b0b7836 */ /* 0x000fe20000000000 */
[----:B------:R-:W-:Y:S01]  /*0220*/  IADD3 R6, PT, PT, R6, 0x8, RZ ;  /* 0x0000000806067810 */ /* 0x000fe20007ffe0ff */
[----:B------:R-:W-:Y:S06]  /*0230*/  @!P0 BRA `(.L_x_18) ;  /* 0x0000000800a88947 */ /* 0x000fec0003800000 */
[----:B------:R-:W-:Y:S01]  /*0240*/  IMAD.IADD R8, R4, 0x1, -R23 ;  /* 0x0000000104087824 */ /* 0x000fe200078e0a17 */
[----:B------:R-:W-:-:S04]  /*0250*/  PLOP3.LUT P0, PT, PT, PT, PT, 0x80, 0x8 ;  /* 0x000000000008781c */ /* 0x000fc80003f0f070 */
[----:B------:R-:W-:-:S13]  /*0260*/  ISETP.GT.AND P1, PT, R8, 0xc, PT ;  /* 0x0000000c0800780c */ /* 0x000fda0003f24270 */
[----:B------:R-:W-:Y:S05]  /*0270*/  @!P1 BRA `(.L_x_19) ;  /* 0x0000000400ac9947 */ /* 0x000fea0003800000 */
[----:B------:R-:W0:Y:S01]  /*0280*/  LDC.64 R14, c[0x0][0x380] ;  /* 0x0000e000ff0e7b82 */ /* 0x000e220000000a00 */
[----:B------:R-:W-:Y:S02]  /*0290*/  PLOP3.LUT P0, PT, PT, PT, PT, 0x8, 0x80 ;  /* 0x000000000080781c */ /* 0x000fe40003f0e170 */
[----:B------:R-:W-:-:S11]  /*02a0*/  IADD3 R8, PT, PT, R4, -0xc, RZ ;  /* 0xfffffff404087810 */ /* 0x000fd60007ffe0ff */
.L_x_20:
[----:B0-----:R-:W-:-:S05]  /*02b0*/  IMAD.WIDE R18, R29, 0x4, R14 ;  /* 0x000000041d127825 */ /* 0x001fca00078e020e */
[----:B------:R0:W2:Y:S01]  /*02c0*/  LDG.E R27, desc[UR8][R18.64] ;  /* 0x00000008121b7981 */ /* 0x0000a2000c1e1900 */
[----:B------:R-:W-:-:S05]  /*02d0*/  IMAD.WIDE R16, R2, 0x4, R18 ;  /* 0x0000000402107825 */ /* 0x000fca00078e0212 */
[----:B------:R-:W3:Y:S01]  /*02e0*/  LDG.E R28, desc[UR8][R16.64] ;  /* 0x00000008101c7981 */ /* 0x000ee2000c1e1900 */
[----:B------:R-:W-:-:S05]  /*02f0*/  IMAD.WIDE R20, R2, 0x4, R16 ;  /* 0x0000000402147825 */ /* 0x000fca00078e0210 */
[----:B------:R4:W5:Y:S01]  /*0300*/  LDG.E R25, desc[UR8][R20.64] ;  /* 0x0000000814197981 */ /* 0x000962000c1e1900 */
[----:B------:R-:W-:-:S04]  /*0310*/  IMAD R29, R2, 0x4, R29 ;  /* 0x00000004021d7824 */ /* 0x000fc800078e021d */
[----:B0-----:R-:W-:-:S04]  /*0320*/  IMAD.WIDE R18, R29, 0x4, R14 ;  /* 0x000000041d127825 */ /* 0x001fc800078e020e */
[C---:B----4-:R-:W-:Y:S01]  /*0330*/  IMAD.WIDE R20, R2.reuse, 0x4, R20 ;  /* 0x0000000402147825 */ /* 0x050fe200078e0214 */
[----:B------:R0:W4:Y:S04]  /*0340*/  LDG.E R26, desc[UR8][R18.64] ;  /* 0x00000008121a7981 */ /* 0x000128000c1e1900 */
[----:B------:R1:W4:Y:S01]  /*0350*/  LDG.E R24, desc[UR8][R20.64] ;  /* 0x0000000814187981 */ /* 0x000322000c1e1900 */
[----:B------:R-:W-:-:S05]  /*0360*/  IMAD.WIDE R16, R2, 0x4, R18 ;  /* 0x0000000402107825 */ /* 0x000fca00078e0212 */
[----:B------:R-:W4:Y:S01]  /*0370*/  LDG.E R22, desc[UR8][R16.64] ;  /* 0x0000000810167981 */ /* 0x000f22000c1e1900 */
[----:B0-----:R-:W-:-:S04]  /*0380*/  IMAD.WIDE R18, R2, 0x4, R16 ;  /* 0x0000000402127825 */ /* 0x001fc800078e0210 */
[C---:B-1----:R-:W-:Y:S01]  /*0390*/  IMAD.WIDE R20, R2.reuse, 0x4, R18 ;  /* 0x0000000402147825 */ /* 0x042fe200078e0212 */
[----:B------:R0:W4:Y:S04]  /*03a0*/  LDG.E R16, desc[UR8][R18.64] ;  /* 0x0000000812107981 */ /* 0x000128000c1e1900 */
[----:B------:R1:W4:Y:S01]  /*03b0*/  LDG.E R17, desc[UR8][R20.64] ;  /* 0x0000000814117981 */ /* 0x000322000c1e1900 */
[----:B------:R-:W-:-:S04]  /*03c0*/  IMAD R29, R2, 0x4, R29 ;  /* 0x00000004021d7824 */ /* 0x000fc800078e021d */
[----:B0-----:R-:W-:Y:S01]  /*03d0*/  IMAD.WIDE R18, R29, 0x4, R14 ;  /* 0x000000041d127825 */ /* 0x001fe200078e020e */
[----:B-1----:R-:W-:Y:S02]  /*03e0*/  IADD3 R20, PT, PT, R23, 0x2, RZ ;  /* 0x0000000217147810 */ /* 0x002fe40007ffe0ff */
[----:B------:R-:W-:Y:S01]  /*03f0*/  LEA R29, R2, R29, 0x2 ;  /* 0x0000001d021d7211 */ /* 0x000fe200078e10ff */
[----:B--2---:R-:W-:Y:S01]  /*0400*/  FADD R27, -R27, 1 ;  /* 0x3f8000001b1b7421 */ /* 0x004fe20000000100 */
[----:B---3--:R-:W-:-:S04]  /*0410*/  FADD R28, -R28, 1 ;  /* 0x3f8000001c1c7421 */ /* 0x008fc80000000100 */
[----:B------:R0:W-:Y:S04]  /*0420*/  STS [R6+-0x8], R27 ;  /* 0xfffff81b06007388 */ /* 0x0001e80000000800 */
[----:B------:R-:W-:Y:S01]  /*0430*/  STS [R11+-0x8], R23 ;  /* 0xfffff8170b007388 */ /* 0x000fe20000000800 */
[----:B-----5:R-:W-:-:S03]  /*0440*/  FADD R25, -R25, 1 ;  /* 0x3f80000019197421 */ /* 0x020fc60000000100 */
[----:B------:R1:W-:Y:S04]  /*0450*/  STS [R6+-0x4], R28 ;  /* 0xfffffc1c06007388 */ /* 0x0003e80000000800 */
[----:B0-----:R0:W2:Y:S01]  /*0460*/  LDG.E R27, desc[UR8][R18.64] ;  /* 0x00000008121b7981 */ /* 0x0010a2000c1e1900 */
[----:B-1----:R-:W-:Y:S01]  /*0470*/  IADD3 R28, PT, PT, R23, 0x1, RZ ;  /* 0x00000001171c7810 */ /* 0x002fe20007ffe0ff */
[----:B----4-:R-:W-:-:S04]  /*0480*/  FADD R24, -R24, 1 ;  /* 0x3f80000018187421 */ /* 0x010fc80000000100 */
[----:B------:R-:W-:Y:S04]  /*0490*/  STS [R11+-0x4], R28 ;  /* 0xfffffc1c0b007388 */ /* 0x000fe80000000800 */
[----:B------:R-:W-:Y:S04]  /*04a0*/  STS [R6], R25 ;  /* 0x0000001906007388 */ /* 0x000fe80000000800 */
[----:B------:R1:W-:Y:S04]  /*04b0*/  STS [R11], R20 ;  /* 0x000000140b007388 */ /* 0x0003e80000000800 */
[----:B------:R3:W-:Y:S01]  /*04c0*/  STS [R6+0x4], R24 ;  /* 0x0000041806007388 */ /* 0x0007e20000000800 */
[----:B-1----:R-:W-:-:S04]  /*04d0*/  IMAD.WIDE R20, R2, 0x4, R18 ;  /* 0x0000000402147825 */ /* 0x002fc800078e0212 */
[----:B0-----:R-:W-:Y:S01]  /*04e0*/  FADD R19, -R26, 1 ;  /* 0x3f8000001a137421 */ /* 0x001fe20000000100 */
[----:B------:R-:W-:Y:S01]  /*04f0*/  VIADD R18, R23, 0x3 ;  /* 0x0000000317127836 */ /* 0x000fe20000000000 */
[----:B------:R0:W4:Y:S01]  /*0500*/  LDG.E R26, desc[UR8][R20.64] ;  /* 0x00000008141a7981 */ /* 0x000122000c1e1900 */
[----:B---3--:R-:W-:-:S03]  /*0510*/  IMAD.WIDE R24, R2, 0x4, R20 ;  /* 0x0000000402187825 */ /* 0x008fc600078e0214 */
[----:B------:R-:W-:Y:S04]  /*0520*/  STS [R11+0x4], R18 ;  /* 0x000004120b007388 */ /* 0x000fe80000000800 */
[----:B------:R1:W-:Y:S01]  /*0530*/  STS [R6+0x8], R19 ;  /* 0x0000081306007388 */ /* 0x0003e20000000800 */
[----:B0-----:R-:W-:-:S03]  /*0540*/  FADD R21, -R22, 1 ;  /* 0x3f80000016157421 */ /* 0x001fc60000000100 */
[----:B------:R0:W3:Y:S01]  /*0550*/  LDG.E R22, desc[UR8][R24.64] ;  /* 0x0000000818167981 */ /* 0x0000e2000c1e1900 */
[----:B------:R-:W-:Y:S01]  /*0560*/  IADD3 R20, PT, PT, R23, 0x4, RZ ;  /* 0x0000000417147810 */ /* 0x000fe20007ffe0ff */
[----:B-1----:R-:W-:-:S04]  /*0570*/  IMAD.WIDE R18, R29, 0x4, R14 ;  /* 0x000000041d127825 */ /* 0x002fc800078e020e */
[----:B0-----:R-:W-:Y:S01]  /*0580*/  IMAD.WIDE R24, R2, 0x4, R24 ;  /* 0x0000000402187825 */ /* 0x001fe200078e0218 */
[----:B------:R0:W-:Y:S04]  /*0590*/  STS [R11+0x8], R20 ;  /* 0x000008140b007388 */ /* 0x0001e80000000800 */
[----:B------:R1:W5:Y:S01]  /*05a0*/  LDG.E R28, desc[UR8][R24.64] ;  /* 0x00000008181c7981 */ /* 0x000362000c1e1900 */
[----:B------:R-:W-:Y:S01]  /*05b0*/  FADD R16, -R16, 1 ;  /* 0x3f80000010107421 */ /* 0x000fe20000000100 */
[----:B0-----:R-:W-:Y:S02]  /*05c0*/  VIADD R20, R23, 0x5 ;  /* 0x0000000517147836 */ /* 0x001fe40000000000 */
[----:B------:R0:W5:Y:S01]  /*05d0*/  LDG.E R24, desc[UR8][R18.64] ;  /* 0x0000000812187981 */ /* 0x000162000c1e1900 */
[----:B-1----:R-:W-:Y:S01]  /*05e0*/  FADD R25, -R17, 1 ;  /* 0x3f80000011197421 */ /* 0x002fe20000000100 */
[----:B------:R-:W-:-:S02]  /*05f0*/  VIADD R17, R23, 0x6 ;  /* 0x0000000617117836 */ /* 0x000fc40000000000 */
[----:B------:R-:W-:Y:S01]  /*0600*/  STS [R6+0xc], R21 ;  /* 0x00000c1506007388 */ /* 0x000fe20000000800 */
[----:B0-----:R-:W-:-:S03]  /*0610*/  IMAD.WIDE R18, R2, 0x4, R18 ;  /* 0x0000000402127825 */ /* 0x001fc600078e0212 */
[----:B------:R0:W-:Y:S04]  /*0620*/  STS [R11+0xc], R20 ;  /* 0x00000c140b007388 */ /* 0x0001e80000000800 */
[----:B------:R-:W-:Y:S01]  /*0630*/  STS [R6+0x10], R16 ;  /* 0x0000101006007388 */ /* 0x000fe20000000800 */
[----:B0-----:R-:W-:-:S03]  /*0640*/  IMAD.WIDE R20, R2, 0x4, R18 ;  /* 0x0000000402147825 */ /* 0x001fc600078e0212 */
[----:B------:R0:W-:Y:S04]  /*0650*/  STS [R11+0x10], R17 ;  /* 0x000010110b007388 */ /* 0x0001e80000000800 */
[----:B------:R1:W-:Y:S01]  /*0660*/  STS [R6+0x14], R25 ;  /* 0x0000141906007388 */ /* 0x0003e20000000800 */
[----:B0-----:R-:W-:-:S03]  /*0670*/  IMAD.WIDE R16, R2, 0x4, R20 ;  /* 0x0000000402107825 */ /* 0x001fc600078e0214 */
[----:B-1----:R0:W5:Y:S04]  /*0680*/  LDG.E R25, desc[UR8][R18.64] ;  /* 0x0000000812197981 */ /* 0x002168000c1e1900 */
[----:B------:R-:W5:Y:S04]  /*0690*/  LDG.E R16, desc[UR8][R16.64] ;  /* 0x0000000810107981 */ /* 0x000f68000c1e1900 */
[----:B------:R1:W5:Y:S01]  /*06a0*/  LDG.E R18, desc[UR8][R20.64] ;  /* 0x0000000814127981 */ /* 0x000362000c1e1900 */
[----:B0-----:R-:W-:-:S05]  /*06b0*/  IADD3 R19, PT, PT, R23, 0x7, RZ ;  /* 0x0000000717137810 */ /* 0x001fca0007ffe0ff */
[----:B------:R3:W-:Y:S01]  /*06c0*/  STS [R11+0x14], R19 ;  /* 0x000014130b007388 */ /* 0x0007e20000000800 */
[----:B-1----:R-:W-:Y:S02]  /*06d0*/  IADD3 R20, PT, PT, R23, 0x9, RZ ;  /* 0x0000000917147810 */ /* 0x002fe40007ffe0ff */
[----:B------:R-:W-:Y:S01]  /*06e0*/  LEA R29, R2, R29, 0x2 ;  /* 0x0000001d021d7211 */ /* 0x000fe200078e10ff */
[----:B--2---:R-:W-:Y:S01]  /*06f0*/  FADD R21, -R27, 1 ;  /* 0x3f8000001b157421 */ /* 0x004fe20000000100 */
[----:B------:R-:W-:-:S04]  /*0700*/  VIADD R27, R23, 0x8 ;  /* 0x00000008171b7836 */ /* 0x000fc80000000000 */
[----:B------:R-:W-:Y:S04]  /*0710*/  STS [R6+0x18], R21 ;  /* 0x0000181506007388 */ /* 0x000fe80000000800 */
[----:B------:R-:W-:Y:S01]  /*0720*/  STS [R11+0x18], R27 ;  /* 0x0000181b0b007388 */ /* 0x000fe20000000800 */
[----:B----4-:R-:W-:-:S05]  /*0730*/  FADD R26, -R26, 1 ;  /* 0x3f8000001a1a7421 */ /* 0x010fca0000000100 */
[----:B------:R-:W-:Y:S01]  /*0740*/  STS [R6+0x1c], R26 ;  /* 0x00001c1a06007388 */ /* 0x000fe20000000800 */
[----:B---3--:R-:W-:-:S03]  /*0750*/  FADD R19, -R22, 1 ;  /* 0x3f80000016137421 */ /* 0x008fc60000000100 */
[----:B------:R0:W-:Y:S01]  /*0760*/  STS [R11+0x1c], R20 ;  /* 0x00001c140b007388 */ /* 0x0001e20000000800 */
[----:B------:R-:W-:-:S03]  /*0770*/  VIADD R22, R23, 0xa ;  /* 0x0000000a17167836 */ /* 0x000fc60000000000 */
[----:B------:R1:W-:Y:S01]  /*0780*/  STS [R6+0x20], R19 ;  /* 0x0000201306007388 */ /* 0x0003e20000000800 */
[C---:B0-----:R-:W-:Y:S01]  /*0790*/  IADD3 R20, PT, PT, R23.reuse, 0xd, RZ ;  /* 0x0000000d17147810 */ /* 0x041fe20007ffe0ff */
[----:B-----5:R-:W-:Y:S01]  /*07a0*/  FADD R17, -R28, 1 ;  /* 0x3f8000001c117421 */ /* 0x020fe20000000100 */
[C---:B------:R-:W-:Y:S01]  /*07b0*/  IADD3 R28, PT, PT, R23.reuse, 0xb, RZ ;  /* 0x0000000b171c7810 */ /* 0x040fe20007ffe0ff */
[----:B------:R-:W-:Y:S01]  /*07c0*/  FADD R21, -R24, 1 ;  /* 0x3f80000018157421 */ /* 0x000fe20000000100 */
[C---:B------:R-:W-:Y:S01]  /*07d0*/  VIADD R24, R23.reuse, 0xc ;  /* 0x0000000c17187836 */ /* 0x040fe20000000000 */
[----:B------:R-:W-:Y:S04]  /*07e0*/  STS [R11+0x20], R22 ;  /* 0x000020160b007388 */ /* 0x000fe80000000800 */
[----:B------:R-:W-:Y:S04]  /*07f0*/  STS [R6+0x24], R17 ;  /* 0x0000241106007388 */ /* 0x000fe80000000800 */
[----:B------:R-:W-:Y:S04]  /*0800*/  STS [R11+0x24], R28 ;  /* 0x0000241c0b007388 */ /* 0x000fe80000000800 */
[----:B------:R-:W-:Y:S04]  /*0810*/  STS [R6+0x28], R21 ;  /* 0x0000281506007388 */ /* 0x000fe80000000800 */
[----:B------:R-:W-:Y:S01]  /*0820*/  STS [R11+0x28], R24 ;  /* 0x000028180b007388 */ /* 0x000fe20000000800 */
[----:B------:R-:W-:Y:S01]  /*0830*/  FADD R27, -R16, 1 ;  /* 0x3f800000101b7421 */ /* 0x000fe20000000100 */
[C---:B------:R-:W-:Y:S01]  /*0840*/  IADD3 R16, PT, PT, R23.reuse, 0xf, RZ ;  /* 0x0000000f17107810 */ /* 0x040fe20007ffe0ff */
[----:B-1----:R-:W-:Y:S01]  /*0850*/  FADD R19, -R18, 1 ;  /* 0x3f80000012137421 */ /* 0x002fe20000000100 */
[----:B------:R-:W-:-:S02]  /*0860*/  VIADD R18, R23, 0xe ;  /* 0x0000000e17127836 */ /* 0x000fc40000000000 */
[----:B------:R-:W-:Y:S02]  /*0870*/  VIADD R23, R23, 0x10 ;  /* 0x0000001017177836 */ /* 0x000fe40000000000 */
[----:B------:R-:W-:-:S03]  /*0880*/  FADD R25, -R25, 1 ;  /* 0x3f80000019197421 */ /* 0x000fc60000000100 */
[----:B------:R-:W-:Y:S02]  /*0890*/  ISETP.GE.AND P1, PT, R23, R8, PT ;  /* 0x000000081700720c */ /* 0x000fe40003f26270 */
[----:B------:R-:W-:Y:S04]  /*08a0*/  STS [R6+0x2c], R25 ;  /* 0x00002c1906007388 */ /* 0x000fe80000000800 */
[----:B------:R-:W-:Y:S04]  /*08b0*/  STS [R11+0x2c], R20 ;  /* 0x00002c140b007388 */ /* 0x000fe80000000800 */
[----:B------:R-:W-:Y:S04]  /*08c0*/  STS [R6+0x30], R19 ;  /* 0x0000301306007388 */ /* 0x000fe80000000800 */
[----:B------:R-:W-:Y:S04]  /*08d0*/  STS [R11+0x30], R18 ;  /* 0x000030120b007388 */ /* 0x000fe80000000800 */
[----:B------:R0:W-:Y:S04]  /*08e0*/  STS [R6+0x34], R27 ;  /* 0x0000341b06007388 */ /* 0x0001e80000000800 */
[----:B------:R1:W-:Y:S01]  /*08f0*/  STS [R11+0x34], R16 ;  /* 0x000034100b007388 */ /* 0x0003e20000000800 */
[----:B0-----:R-:W-:Y:S01]  /*0900*/  VIADD R6, R6, 0x40 ;  /* 0x0000004006067836 */ /* 0x001fe20000000000 */
[----:B-1----:R-:W-:Y:S01]  /*0910*/  IADD3 R11, PT, PT, R11, 0x40, RZ ;  /* 0x000000400b0b7810 */ /* 0x002fe20007ffe0ff */
[----:B------:R-:W-:Y:S06]  /*0920*/  @!P1 BRA `(.L_x_20) ;  /* 0xfffffff800609947 */ /* 0x000fec000383ffff */
.L_x_19:
[----:B------:R-:W-:-:S05]  /*0930*/  IMAD.IADD R8, R4, 0x1, -R23 ;  /* 0x0000000104087824 */ /* 0x000fca00078e0a17 */
[----:B------:R-:W-:-:S13]  /*0940*/  ISETP.GT.AND P1, PT, R8, 0x4, PT ;  /* 0x000000040800780c */ /* 0x000fda0003f24270 */
[----:B------:R-:W-:Y:S05]  /*0950*/  @!P1 BRA `(.L_x_21) ;  /* 0x0000000000d89947 */ /* 0x000fea0003800000 */
[----:B------:R-:W0:Y:S02]  /*0960*/  LDC.64 R14, c[0x0][0x380] ;  /* 0x0000e000ff0e7b82 */ /* 0x000e240000000a00 */
[----:B0-----:R-:W-:Y:S01]  /*0970*/  IMAD.WIDE R18, R29, 0x4, R14 ;  /* 0x000000041d127825 */ /* 0x001fe200078e020e */
[----:B------:R-:W-:-:S03]  /*0980*/  LEA R29, R2, R29, 0x2 ;  /* 0x0000001d021d7211 */ /* 0x000fc600078e10ff */
[C---:B------:R-:W-:Y:S02]  /*0990*/  IMAD.WIDE R16, R2.reuse, 0x4, R18 ;  /* 0x0000000402107825 */ /* 0x040fe400078e0212 */
[----:B------:R-:W2:Y:S02]  /*09a0*/  LDG.E R18, desc[UR8][R18.64] ;  /* 0x0000000812127981 */ /* 0x000ea4000c1e1900 */
[----:B------:R-:W-:Y:S02]  /*09b0*/  IMAD.WIDE R14, R29, 0x4, R14 ;  /* 0x000000041d0e7825 */ /* 0x000fe400078e020e */
[----:B------:R-:W3:Y:S02]  /*09c0*/  LDG.E R22, desc[UR8][R16.64] ;  /* 0x0000000810167981 */ /* 0x000ee4000c1e1900 */
[C---:B------:R-:W-:Y:S02]  /*09d0*/  IMAD.WIDE R20, R2.reuse, 0x4, R16 ;  /* 0x0000000402147825 */ /* 0x040fe400078e0210 */
[----:B------:R0:W4:Y:S02]  /*09e0*/  LDG.E R28, desc[UR8][R14.64] ;  /* 0x000000080e1c7981 */ /* 0x000124000c1e1900 */
[----:B------:R-:W-:-:S02]  /*09f0*/  IMAD.WIDE R24, R2, 0x4, R14 ;  /* 0x0000000402187825 */ /* 0x000fc400078e020e */
[----:B------:R5:W4:Y:S02]  /*0a00*/  LDG.E R8, desc[UR8][R20.64] ;  /* 0x0000000814087981 */ /* 0x000b24000c1e1900 */
[----:B------:R-:W-:-:S04]  /*0a10*/  IMAD.WIDE R26, R2, 0x4, R20 ;  /* 0x00000004021a7825 */ /* 0x000fc800078e0214 */
[C---:B0-----:R-:W-:Y:S02]  /*0a20*/  IMAD.WIDE R14, R2.reuse, 0x4, R24 ;  /* 0x00000004020e7825 */ /* 0x041fe400078e0218 */
[----:B------:R-:W4:Y:S02]  /*0a30*/  LDG.E R26, desc[UR8][R26.64] ;  /* 0x000000081a1a7981 */ /* 0x000f24000c1e1900 */
[----:B------:R-:W-:Y:S02]  /*0a40*/  IMAD.WIDE R16, R2, 0x4, R14 ;  /* 0x0000000402107825 */ /* 0x000fe400078e020e */
[----:B------:R-:W4:Y:S04]  /*0a50*/  LDG.E R24, desc[UR8][R24.64] ;  /* 0x0000000818187981 */ /* 0x000f28000c1e1900 */
[----:B------:R0:W4:Y:S04]  /*0a60*/  LDG.E R19, desc[UR8][R14.64] ;  /* 0x000000080e137981 */ /* 0x000128000c1e1900 */
[----:B------:R1:W4:Y:S01]  /*0a70*/  LDG.E R16, desc[UR8][R16.64] ;  /* 0x0000000810107981 */ /* 0x000322000c1e1900 */
[----:B-----5:R-:W-:-:S02]  /*0a80*/  VIADD R20, R23, 0x1 ;  /* 0x0000000117147836 */ /* 0x020fc40000000000 */
[----:B0-----:R-:W-:Y:S01]  /*0a90*/  VIADD R14, R23, 0x3 ;  /* 0x00000003170e7836 */ /* 0x001fe20000000000 */
[----:B------:R-:W-:Y:S02]  /*0aa0*/  PLOP3.LUT P0, PT, PT, PT, PT, 0x8, 0x80 ;  /* 0x000000000080781c */ /* 0x000fe40003f0e170 */
[----:B------:R-:W-:Y:S01]  /*0ab0*/  LEA R29, R2, R29, 0x2 ;  /* 0x0000001d021d7211 */ /* 0x000fe200078e10ff */
[----:B--2---:R-:W-:Y:S01]  /*0ac0*/  FADD R18, -R18, 1 ;  /* 0x3f80000012127421 */ /* 0x004fe20000000100 */
[----:B---3--:R-:W-:-:S04]  /*0ad0*/  FADD R21, -R22, 1 ;  /* 0x3f80000016157421 */ /* 0x008fc80000000100 */
[----:B------:R0:W-:Y:S04]  /*0ae0*/  STS [R6+-0x8], R18 ;  /* 0xfffff81206007388 */ /* 0x0001e80000000800 */
[----:B------:R-:W-:Y:S01]  /*0af0*/  STS [R11+-0x8], R23 ;  /* 0xfffff8170b007388 */ /* 0x000fe20000000800 */
[----:B----4-:R-:W-:Y:S01]  /*0b00*/  FADD R27, -R8, 1 ;  /* 0x3f800000081b7421 */ /* 0x010fe20000000100 */
[C---:B------:R-:W-:Y:S02]  /*0b10*/  IADD3 R8, PT, PT, R23.reuse, 0x2, RZ ;  /* 0x0000000217087810 */ /* 0x040fe40007ffe0ff */
[----:B------:R-:W-:Y:S01]  /*0b20*/  STS [R6+-0x4], R21 ;  /* 0xfffffc1506007388 */ /* 0x000fe20000000800 */
[----:B-1----:R-:W-:Y:S01]  /*0b30*/  FADD R17, -R28, 1 ;  /* 0x3f8000001c117421 */ /* 0x002fe20000000100 */
[----:B0-----:R-:W-:-:S02]  /*0b40*/  IADD3 R18, PT, PT, R23, 0x4, RZ ;  /* 0x0000000417127810 */ /* 0x001fc40007ffe0ff */
[----:B------:R0:W-:Y:S01]  /*0b50*/  STS [R11+-0x4], R20 ;  /* 0xfffffc140b007388 */ /* 0x0001e20000000800 */
[----:B------:R-:W-:-:S03]  /*0b60*/  FADD R15, -R26, 1 ;  /* 0x3f8000001a0f7421 */ /* 0x000fc60000000100 */
[----:B------:R-:W-:Y:S01]  /*0b70*/  STS [R6], R27 ;  /* 0x0000001b06007388 */ /* 0x000fe20000000800 */
[----:B------:R-:W-:-:S03]  /*0b80*/  FADD R25, -R24, 1 ;  /* 0x3f80000018197421 */ /* 0x000fc60000000100 */
[----:B------:R1:W-:Y:S01]  /*0b90*/  STS [R11], R8 ;  /* 0x000000080b007388 */ /* 0x0003e20000000800 */
[----:B0-----:R-:W-:Y:S01]  /*0ba0*/  IADD3 R20, PT, PT, R23, 0x6, RZ ;  /* 0x0000000617147810 */ /* 0x001fe20007ffe0ff */
[----:B------:R-:W-:Y:S02]  /*0bb0*/  FADD R19, -R19, 1 ;  /* 0x3f80000013137421 */ /* 0x000fe40000000100 */
[----:B------:R-:W-:Y:S04]  /*0bc0*/  STS [R6+0x4], R15 ;  /* 0x0000040f06007388 */ /* 0x000fe80000000800 */
[----:B------:R-:W-:Y:S01]  /*0bd0*/  STS [R11+0x4], R14 ;  /* 0x0000040e0b007388 */ /* 0x000fe20000000800 */
[C---:B-1----:R-:W-:Y:S02]  /*0be0*/  VIADD R8, R23.reuse, 0x5 ;  /* 0x0000000517087836 */ /* 0x042fe40000000000 */
[----:B------:R-:W-:Y:S01]  /*0bf0*/  FADD R21, -R16, 1 ;  /* 0x3f80000010157421 */ /* 0x000fe20000000100 */
[----:B------:R-:W-:Y:S01]  /*0c00*/  STS [R6+0x8], R17 ;  /* 0x0000081106007388 */ /* 0x000fe20000000800 */
[----:B------:R-:W-:-:S03]  /*0c10*/  VIADD R16, R23, 0x7 ;  /* 0x0000000717107836 */ /* 0x000fc60000000000 */
[----:B------:R-:W-:Y:S04]  /*0c20*/  STS [R11+0x8], R18 ;  /* 0x000008120b007388 */ /* 0x000fe80000000800 */
[----:B------:R-:W-:Y:S04]  /*0c30*/  STS [R6+0xc], R25 ;  /* 0x00000c1906007388 */ /* 0x000fe80000000800 */
[----:B------:R-:W-:Y:S04]  /*0c40*/  STS [R11+0xc], R8 ;  /* 0x00000c080b007388 */ /* 0x000fe80000000800 */
[----:B------:R-:W-:Y:S01]  /*0c50*/  STS [R6+0x10], R19 ;  /* 0x0000101306007388 */ /* 0x000fe20000000800 */
[----:B------:R-:W-:-:S03]  /*0c60*/  VIADD R23, R23, 0x8 ;  /* 0x0000000817177836 */ /* 0x000fc60000000000 */
[----:B------:R-:W-:Y:S04]  /*0c70*/  STS [R11+0x10], R20 ;  /* 0x000010140b007388 */ /* 0x000fe80000000800 */
[----:B------:R0:W-:Y:S04]  /*0c80*/  STS [R6+0x14], R21 ;  /* 0x0000141506007388 */ /* 0x0001e80000000800 */
[----:B------:R1:W-:Y:S01]  /*0c90*/  STS [R11+0x14], R16 ;  /* 0x000014100b007388 */ /* 0x0003e20000000800 */
[----:B0-----:R-:W-:Y:S01]  /*0ca0*/  IADD3 R6, PT, PT, R6, 0x20, RZ ;  /* 0x0000002006067810 */ /* 0x001fe20007ffe0ff */
[----:B-1----:R-:W-:-:S07]  /*0cb0*/  VIADD R11, R11, 0x20 ;  /* 0x000000200b0b7836 */ /* 0x002fce0000000000 */
.L_x_21:
[----:B------:R-:W-:-:S13]  /*0cc0*/  ISETP.NE.OR P0, PT, R23, R4, P0 ;  /* 0x000000041700720c */ /* 0x000fda0000705670 */
[----:B------:R-:W-:Y:S05]  /*0cd0*/  @!P0 BRA `(.L_x_17) ;  /* 0x0000000000748947 */ /* 0x000fea0003800000 */
.L_x_18:
[----:B-1----:R-:W-:-:S04]  /*0ce0*/  IMAD.WIDE R20, R29, 0x4, R12 ;  /* 0x000000041d147825 */ /* 0x002fc800078e020c */
[C---:B------:R-:W-:Y:S02]  /*0cf0*/  IMAD.WIDE R18, R2.reuse, 0x4, R20 ;  /* 0x0000000402127825 */ /* 0x040fe400078e0214 */
[----:B------:R-:W2:Y:S02]  /*0d00*/  LDG.E R20, desc[UR8][R20.64] ;  /* 0x0000000814147981 */ /* 0x000ea4000c1e1900 */
[C---:B------:R-:W-:Y:S02]  /*0d10*/  IMAD.WIDE R16, R2.reuse, 0x4, R18 ;  /* 0x0000000402107825 */ /* 0x040fe400078e0212 */
[----:B------:R-:W3:Y:S02]  /*0d20*/  LDG.E R18, desc[UR8][R18.64] ;  /* 0x0000000812127981 */ /* 0x000ee4000c1e1900 */
[----:B------:R-:W-:Y:S02]  /*0d30*/  IMAD.WIDE R14, R2, 0x4, R16 ;  /* 0x00000004020e7825 */ /* 0x000fe400078e0210 */
[----:B------:R-:W4:Y:S04]  /*0d40*/  LDG.E R16, desc[UR8][R16.64] ;  /* 0x0000000810107981 */ /* 0x000f28000c1e1900 */
[----:B------:R-:W5:Y:S01]  /*0d50*/  LDG.E R14, desc[UR8][R14.64] ;  /* 0x000000080e0e7981 */ /* 0x000f62000c1e1900 */
[----:B------:R-:W-:-:S02]  /*0d60*/  IADD3 R8, PT, PT, R23, 0x1, RZ ;  /* 0x0000000117087810 */ /* 0x000fc40007ffe0ff */
[----:B------:R-:W-:Y:S01]  /*0d70*/  LEA R29, R2, R29, 0x2 ;  /* 0x0000001d021d7211 */ /* 0x000fe200078e10ff */
[----:B--2---:R-:W-:-:S05]  /*0d80*/  FADD R25, -R20, 1 ;  /* 0x3f80000014197421 */ /* 0x004fca0000000100 */
[----:B------:R-:W-:Y:S01]  /*0d90*/  STS [R6+-0x8], R25 ;  /* 0xfffff81906007388 */ /* 0x000fe20000000800 */
[----:B---3--:R-:W-:Y:S01]  /*0da0*/  FADD R27, -R18, 1 ;  /* 0x3f800000121b7421 */ /* 0x008fe20000000100 */
[C---:B------:R-:W-:Y:S02]  /*0db0*/  VIADD R18, R23.reuse, 0x2 ;  /* 0x0000000217127836 */ /* 0x040fe40000000000 */
[----:B------:R0:W-:Y:S01]  /*0dc0*/  STS [R11+-0x8], R23 ;  /* 0xfffff8170b007388 */ /* 0x0001e20000000800 */
[----:B----4-:R-:W-:Y:S01]  /*0dd0*/  FADD R21, -R16, 1 ;  /* 0x3f80000010157421 */ /* 0x010fe20000000100 */
[----:B------:R-:W-:Y:S02]  /*0de0*/  IADD3 R16, PT, PT, R23, 0x3, RZ ;  /* 0x0000000317107810 */ /* 0x000fe40007ffe0ff */
[----:B------:R-:W-:Y:S01]  /*0df0*/  STS [R6+-0x4], R27 ;  /* 0xfffffc1b06007388 */ /* 0x000fe20000000800 */
[----:B-----5:R-:W-:-:S03]  /*0e00*/  FADD R19, -R14, 1 ;  /* 0x3f8000000e137421 */ /* 0x020fc60000000100 */
[----:B------:R-:W-:Y:S01]  /*0e10*/  STS [R11+-0x4], R8 ;  /* 0xfffffc080b007388 */ /* 0x000fe20000000800 */
[----:B0-----:R-:W-:-:S03]  /*0e20*/  VIADD R23, R23, 0x4 ;  /* 0x0000000417177836 */ /* 0x001fc60000000000 */
[----:B------:R-:W-:Y:S02]  /*0e30*/  STS [R6], R21 ;  /* 0x0000001506007388 */ /* 0x000fe40000000800 */
[----:B------:R-:W-:Y:S02]  /*0e40*/  ISETP.NE.AND P0, PT, R23, R4, PT ;  /* 0x000000041700720c */ /* 0x000fe40003f05270 */
[----:B------:R-:W-:Y:S04]  /*0e50*/  STS [R11], R18 ;  /* 0x000000120b007388 */ /* 0x000fe80000000800 */
[----:B------:R0:W-:Y:S04]  /*0e60*/  STS [R6+0x4], R19 ;  /* 0x0000041306007388 */ /* 0x0001e80000000800 */
[----:B------:R1:W-:Y:S01]  /*0e70*/  STS [R11+0x4], R16 ;  /* 0x000004100b007388 */ /* 0x0003e20000000800 */
[----:B0-----:R-:W-:Y:S01]  /*0e80*/  VIADD R6, R6, 0x10 ;  /* 0x0000001006067836 */ /* 0x001fe20000000000 */
[----:B-1----:R-:W-:Y:S01]  /*0e90*/  IADD3 R11, PT, PT, R11, 0x10, RZ ;  /* 0x000000100b0b7810 */ /* 0x002fe20007ffe0ff */
[----:B------:R-:W-:Y:S06]  /*0ea0*/  @P0 BRA `(.L_x_18) ;  /* 0xfffffffc008c0947 */ /* 0x000fec000383ffff */
.L_x_17:
[----:B------:R-:W-:-:S13]  /*0eb0*/  ISETP.NE.AND P0, PT, R5, RZ, PT ;  /* 0x000000ff0500720c */ /* 0x000fda0003f05270 */
[----:B------:R-:W-:Y:S05]  /*0ec0*/  @!P0 BRA `(.L_x_16) ;  /* 0x0000000000608947 */ /* 0x000fea0003800000 */
[----:B------:R-:W0:Y:S01]  /*0ed0*/  S2UR UR5, SR_CgaCtaId ;  /* 0x00000000000579c3 */ /* 0x000e220000008800 */
[----:B------:R-:W-:Y:S01]  /*0ee0*/  LEA R8, R10, 0x4, 0x3 ;  /* 0x000000040a087811 */ /* 0x000fe200078e18ff */
[----:B------:R-:W-:Y:S01]  /*0ef0*/  IMAD.SHL.U32 R6, R4, 0x4, RZ ;  /* 0x0000000404067824 */ /* 0x000fe200078e00ff */
[----:B------:R-:W-:Y:S01]  /*0f00*/  UMOV UR4, 0x400 ;  /* 0x0000040000047882 */ /* 0x000fe20000000000 */
[----:B------:R-:W-:Y:S02]  /*0f10*/  IMAD.MOV R16, RZ, RZ, -R5 ;  /* 0x000000ffff107224 */ /* 0x000fe400078e0a05 */
[----:B------:R-:W-:Y:S01]  /*0f20*/  IMAD R8, R8, R3, R6 ;  /* 0x0000000308087224 */ /* 0x000fe200078e0206 */
[----:B------:R-:W-:Y:S01]  /*0f30*/  LEA R6, R7, R6, 0x3 ;  /* 0x0000000607067211 */ /* 0x000fe200078e18ff */
[----:B-1----:R-:W1:Y:S01]  /*0f40*/  LDC.64 R12, c[0x0][0x380] ;  /* 0x0000e000ff0c7b82 */ /* 0x002e620000000a00 */
[----:B------:R-:W-:Y:S01]  /*0f50*/  IMAD R11, R4, R2, R9 ;  /* 0x00000002040b7224 */ /* 0x000fe200078e0209 */
[----:B0-----:R-:W-:-:S06]  /*0f60*/  ULEA UR4, UR5, UR4, 0x18 ;  /* 0x0000000405047291 */ /* 0x001fcc000f8ec0ff */
[----:B------:R-:W-:Y:S01]  /*0f70*/  IADD3 R5, PT, PT, R8, UR4, RZ ;  /* 0x0000000408057c10 */ /* 0x000fe2000fffe0ff */
[----:B------:R-:W-:-:S07]  /*0f80*/  VIADD R6, R6, UR4 ;  /* 0x0000000406067c36 */ /* 0x000fce0008000000 */
.L_x_22:
[----:B-1----:R-:W-:-:S06]  /*0f90*/  IMAD.WIDE R14, R11, 0x4, R12 ;  /* 0x000000040b0e7825 */ /* 0x002fcc00078e020c */
[----:B------:R-:W2:Y:S01]  /*0fa0*/  LDG.E R14, desc[UR8][R14.64] ;  /* 0x000000080e0e7981 */ /* 0x000ea2000c1e1900 */
[----:B------:R-:W-:Y:S01]  /*0fb0*/  IADD3 R16, PT, PT, R16, 0x1, RZ ;  /* 0x0000000110107810 */ /* 0x000fe20007ffe0ff */
[----:B------:R-:W-:-:S03]  /*0fc0*/  IMAD.IADD R11, R11, 0x1, R2 ;  /* 0x000000010b0b7824 */ /* 0x000fc600078e0202 */
[----:B------:R-:W-:Y:S01]  /*0fd0*/  ISETP.NE.AND P0, PT, R16, RZ, PT ;  /* 0x000000ff1000720c */ /* 0x000fe20003f05270 */
[----:B--2---:R-:W-:-:S05]  /*0fe0*/  FADD R17, -R14, 1 ;  /* 0x3f8000000e117421 */ /* 0x004fca0000000100 */
[----:B------:R0:W-:Y:S04]  /*0ff0*/  STS [R6], R17 ;  /* 0x0000001106007388 */ /* 0x0001e80000000800 */
[----:B------:R1:W-:Y:S01]  /*1000*/  STS [R5], R4 ;  /* 0x0000000405007388 */ /* 0x0003e20000000800 */
[----:B0-----:R-:W-:Y:S01]  /*1010*/  IADD3 R6, PT, PT, R6, 0x4, RZ ;  /* 0x0000000406067810 */ /* 0x001fe20007ffe0ff */
[----:B-1----:R-:W-:Y:S01]  /*1020*/  VIADD R4, R4, 0x1 ;  /* 0x0000000104047836 */ /* 0x002fe20000000000 */
[----:B------:R-:W-:Y:S01]  /*1030*/  IADD3 R5, PT, PT, R5, 0x4, RZ ;  /* 0x0000000405057810 */ /* 0x000fe20007ffe0ff */
[----:B------:R-:W-:Y:S06]  /*1040*/  @P0 BRA `(.L_x_22) ;  /* 0xfffffffc00d00947 */ /* 0x000fec000383ffff */
.L_x_16:
[----:B------:R-:W0:Y:S01]  /*1050*/  S2UR UR5, SR_CgaCtaId ;  /* 0x00000000000579c3 */ /* 0x000e220000008800 */
[----:B------:R-:W-:Y:S01]  /*1060*/  UMOV UR4, 0x400 ;  /* 0x0000040000047882 */ /* 0x000fe20000000000 */
[----:B------:R-:W-:-:S06]  /*1070*/  ISETP.GE.AND P0, PT, R3, 0x2, PT ;  /* 0x000000020300780c */ /* 0x000fcc0003f06270 */
[----:B------:R-:W2:Y:S01]  /*1080*/  S2UR UR6, SR_SWINHI ;  /* 0x00000000000679c3 */ /* 0x000ea20000002f00 */
[----:B0-----:R-:W-:-:S07]  /*1090*/  ULEA UR7, UR5, UR4, 0x18 ;  /* 0x0000000405077291 */ /* 0x001fce000f8ec0ff */
[----:B------:R-:W-:Y:S01]  /*10a0*/  UMOV UR4, UR7 ;  /* 0x0000000700047c82 */ /* 0x000fe20008000000 */
[----:B--2---:R-:W-:Y:S01]  /*10b0*/  UMOV UR5, UR6 ;  /* 0x0000000600057c82 */ /* 0x004fe20008000000 */
[----:B------:R-:W0:Y:S01]  /*10c0*/  LDCU UR6, c[0x0][0x398] ;  /* 0x00007300ff0677ac */ /* 0x000e220008000800 */
[----:B-1----:R-:W-:-:S04]  /*10d0*/  LEA R12, P1, R0, UR4, 0x2 ;  /* 0x00000004000c7c11 */ /* 0x002fc8000f8210ff */
[----:B------:R-:W-:-:S03]  /*10e0*/  LEA.HI.X R13, R0, UR5, RZ, 0x2, P1 ;  /* 0x00000005000d7c11 */ /* 0x000fc600088f14ff */
[----:B------:R-:W-:Y:S01]  /*10f0*/  IMAD.WIDE R14, R3, 0x4, R12 ;  /* 0x00000004030e7825 */ /* 0x000fe200078e020c */
[----:B------:R-:W-:Y:S06]  /*1100*/  @!P0 BRA `(.L_x_23) ;  /* 0x0000000000f48947 */ /* 0x000fec0003800000 */
[----:B------:R-:W-:-:S04]  /*1110*/  SHF.R.U32.HI R2, RZ, 0x1, R3 ;  /* 0x00000001ff027819 */ /* 0x000fc80000011603 */
[C---:B------:R-:W-:Y:S01]  /*1120*/  LOP3.LUT P0, R0, R2.reuse, 0x3, RZ, 0xc0, !PT ;  /* 0x0000000302007812 */ /* 0x040fe2000780c0ff */
[----:B------:R-:W-:-:S12]  /*1130*/  VIADD R3, R2, 0xffffffff ;  /* 0xffffffff02037836 */ /* 0x000fd80000000000 */
[----:B------:R-:W-:Y:S05]  /*1140*/  @!P0 BRA `(.L_x_24) ;  /* 0x00000000003c8947 */ /* 0x000fea0003800000 */
[----:B------:R-:W-:Y:S01]  /*1150*/  IADD3 R0, PT, PT, -R0, RZ, RZ ;  /* 0x000000ff00007210 */ /* 0x000fe20007ffe1ff */
[----:B------:R-:W-:-:S07]  /*1160*/  IMAD.MOV.U32 R11, RZ, RZ, R3 ;  /* 0x000000ffff0b7224 */ /* 0x000fce00078e0003 */
.L_x_26:
[----:B------:R-:W-:Y:S01]  /*1170*/  IADD3 R0, PT, PT, R0, 0x1, RZ ;  /* 0x0000000100007810 */ /* 0x000fe20007ffe0ff */
[----:B------:R-:W-:Y:S01]  /*1180*/  BSSY.RECONVERGENT B0, `(.L_x_25) ;  /* 0x0000009000007945 */ /* 0x000fe20003800200 */
[----:B------:R-:W-:Y:S01]  /*1190*/  IMAD.MOV.U32 R2, RZ, RZ, R11 ;  /* 0x000000ffff027224 */ /* 0x000fe200078e000b */
[----:B------:R-:W-:Y:S01]  /*11a0*/  MOV R24, R12 ;  /* 0x0000000c00187202 */ /* 0x000fe20000000f00 */
[----:B------:R-:W-:Y:S01]  /*11b0*/  IMAD.MOV.U32 R23, RZ, RZ, R13 ;  /* 0x000000ffff177224 */ /* 0x000fe200078e000d */
[----:B------:R-:W-:Y:S01]  /*11c0*/  ISETP.NE.AND P0, PT, R0, RZ, PT ;  /* 0x000000ff0000720c */ /* 0x000fe20003f05270 */
[----:B------:R-:W-:Y:S01]  /*11d0*/  IMAD.MOV.U32 R21, RZ, RZ, R15 ;  /* 0x000000ffff157224 */ /* 0x000fe200078e000f */
[----:B------:R-:W-:Y:S02]  /*11e0*/  MOV R22, R14 ;  /* 0x0000000e00167202 */ /* 0x000fe40000000f00 */
[----:B------:R-:W-:-:S09]  /*11f0*/  MOV R20, 0x1210 ;  /* 0x0000121000147802 */ /* 0x000fd20000000f00 */
[----:B0-----:R-:W-:Y:S05]  /*1200*/  CALL.REL.NOINC `($_Z14find_topk_heapPfPiiii$_Z12heapify_downPfPiii) ;  /* 0x0000001c00547944 */ /* 0x001fea0003c00000 */
[----:B------:R-:W-:Y:S05]  /*1210*/  BSYNC.RECONVERGENT B0 ;  /* 0x0000000000007941 */ /* 0x000fea0003800200 */
.L_x_25:
[----:B------:R-:W-:Y:S01]  /*1220*/  IADD3 R11, PT, PT, R2, -0x1, RZ ;  /* 0xffffffff020b7810 */ /* 0x000fe20007ffe0ff */
[----:B------:R-:W-:Y:S06]  /*1230*/  @P0 BRA `(.L_x_26) ;  /* 0xfffffffc00cc0947 */ /* 0x000fec000383ffff */
.L_x_24:
[----:B------:R-:W-:-:S13]  /*1240*/  ISETP.GE.U32.AND P0, PT, R3, 0x3, PT ;  /* 0x000000030300780c */ /* 0x000fda0003f06070 */
[----:B------:R-:W-:Y:S05]  /*1250*/  @!P0 BRA `(.L_x_23) ;  /* 0x0000000000a08947 */ /* 0x000fea0003800000 */
[----:B------:R-:W-:-:S07]  /*1260*/  VIADD R2, R2, 0x4 ;  /* 0x0000000402027836 */ /* 0x000fce0000000000 */
.L_x_31:
[----:B------:R-:W-:Y:S01]  /*1270*/  BSSY.RECONVERGENT B0, `(.L_x_27) ;  /* 0x0000008000007945 */ /* 0x000fe20003800200 */
[----:B------:R-:W-:Y:S01]  /*1280*/  IADD3 R11, PT, PT, R2, -0x5, RZ ;  /* 0xfffffffb020b7810 */ /* 0x000fe20007ffe0ff */
[----:B------:R-:W-:Y:S01]  /*1290*/  IMAD.MOV.U32 R24, RZ, RZ, R12 ;  /* 0x000000ffff187224 */ /* 0x000fe200078e000c */
[----:B------:R-:W-:Y:S01]  /*12a0*/  MOV R23, R13 ;  /* 0x0000000d00177202 */ /* 0x000fe20000000f00 */
[----:B------:R-:W-:Y:S01]  /*12b0*/  IMAD.MOV.U32 R22, RZ, RZ, R14 ;  /* 0x000000ffff167224 */ /* 0x000fe200078e000e */
[----:B------:R-:W-:Y:S02]  /*12c0*/  MOV R21, R15 ;  /* 0x0000000f00157202 */ /* 0x000fe40000000f00 */
[----:B------:R-:W-:-:S07]  /*12d0*/  MOV R20, 0x12f0 ;  /* 0x000012f000147802 */ /* 0x000fce0000000f00 */
[----:B0-----:R-:W-:Y:S05]  /*12e0*/  CALL.REL.NOINC `($_Z14find_topk_heapPfPiiii$_Z12heapify_downPfPiii) ;  /* 0x0000001c001c7944 */ /* 0x001fea0003c00000 */
[----:B------:R-:W-:Y:S05]  /*12f0*/  BSYNC.RECONVERGENT B0 ;  /* 0x0000000000007941 */ /* 0x000fea0003800200 */
.L_x_27:
[----:B------:R-:W-:Y:S01]  /*1300*/  BSSY.RECONVERGENT B0, `(.L_x_28) ;  /* 0x0000008000007945 */ /* 0x000fe20003800200 */
[----:B------:R-:W-:Y:S01]  /*1310*/  VIADD R11, R2, 0xfffffffa ;  /* 0xfffffffa020b7836 */ /* 0x000fe20000000000 */
[----:B------:R-:W-:Y:S01]  /*1320*/  MOV R24, R12 ;  /* 0x0000000c00187202 */ /* 0x000fe20000000f00 */
[----:B------:R-:W-:Y:S01]  /*1330*/  IMAD.MOV.U32 R23, RZ, RZ, R13 ;  /* 0x000000ffff177224 */ /* 0x000fe200078e000d */
[----:B------:R-:W-:Y:S01]  /*1340*/  MOV R22, R14 ;  /* 0x0000000e00167202 */ /* 0x000fe20000000f00 */
[----:B------:R-:W-:Y:S01]  /*1350*/  IMAD.MOV.U32 R21, RZ, RZ, R15 ;  /* 0x000000ffff157224 */ /* 0x000fe200078e000f */
[----:B------:R-:W-:-:S07]  /*1360*/  MOV R20, 0x1380 ;  /* 0x0000138000147802 */ /* 0x000fce0000000f00 */
[----:B------:R-:W-:Y:S05]  /*1370*/  CALL.REL.NOINC `($_Z14find_topk_heapPfPiiii$_Z12heapify_downPfPiii) ;  /* 0x0000001800f87944 */ /* 0x000fea0003c00000 */
[----:B------:R-:W-:Y:S05]  /*1380*/  BSYNC.RECONVERGENT B0 ;  /* 0x0000000000007941 */ /* 0x000fea0003800200 */
.L_x_28:
[----:B------:R-:W-:Y:S01]  /*1390*/  BSSY.RECONVERGENT B0, `(.L_x_29) ;  /* 0x0000008000007945 */ /* 0x000fe20003800200 */
[----:B------:R-:W-:Y:S01]  /*13a0*/  IADD3 R11, PT, PT, R2, -0x7, RZ ;  /* 0xfffffff9020b7810 */ /* 0x000fe20007ffe0ff */
[----:B------:R-:W-:Y:S01]  /*13b0*/  IMAD.MOV.U32 R24, RZ, RZ, R12 ;  /* 0x000000ffff187224 */ /* 0x000fe200078e000c */
[----:B------:R-:W-:Y:S01]  /*13c0*/  MOV R23, R13 ;  /* 0x0000000d00177202 */ /* 0x000fe20000000f00 */
[----:B------:R-:W-:Y:S01]  /*13d0*/  IMAD.MOV.U32 R22, RZ, RZ, R14 ;  /* 0x000000ffff167224 */ /* 0x000fe200078e000e */
[----:B------:R-:W-:Y:S02]  /*13e0*/  MOV R21, R15 ;  /* 0x0000000f00157202 */ /* 0x000fe40000000f00 */
[----:B------:R-:W-:-:S07]  /*13f0*/  MOV R20, 0x1410 ;  /* 0x0000141000147802 */ /* 0x000fce0000000f00 */
[----:B------:R-:W-:Y:S05]  /*1400*/  CALL.REL.NOINC `($_Z14find_topk_heapPfPiiii$_Z12heapify_downPfPiii) ;  /* 0x0000001800d47944 */ /* 0x000fea0003c00000 */
[----:B------:R-:W-:Y:S05]  /*1410*/  BSYNC.RECONVERGENT B0 ;  /* 0x0000000000007941 */ /* 0x000fea0003800200 */
.L_x_29:
        /* <DEDUP_REMOVED lines=9> */
.L_x_30:
[----:B------:R-:W-:-:S04]  /*14b0*/  IADD3 R2, PT, PT, R2, -0x4, RZ ;  /* 0xfffffffc02027810 */ /* 0x000fc80007ffe0ff */
[----:B------:R-:W-:-:S13]  /*14c0*/  ISETP.GT.AND P0, PT, R2, 0x4, PT ;  /* 0x000000040200780c */ /* 0x000fda0003f04270 */
[----:B------:R-:W-:Y:S05]  /*14d0*/  @P0 BRA `(.L_x_31) ;  /* 0xfffffffc00640947 */ /* 0x000fea000383ffff */
.L_x_23:
[----:B------:R-:W1:Y:S01]  /*14e0*/  LDC R2, c[0x0][0x398] ;  /* 0x0000e600ff027b82 */ /* 0x000e620000000800 */
[----:B------:R-:W1:Y:S01]  /*14f0*/  LDCU UR4, c[0x0][0x390] ;  /* 0x00007200ff0477ac */ /* 0x000e620008000800 */
[----:B------:R-:W-:Y:S02]  /*1500*/  LEA R7, R7, UR7, 0x3 ;  /* 0x0000000707077c11 */ /* 0x000fe4000f8e18ff */
[----:B-1----:R-:W-:-:S03]  /*1510*/  ISETP.GE.AND P0, PT, R2, UR4, PT ;  /* 0x0000000402007c0c */ /* 0x002fc6000bf06270 */
[----:B------:R-:W-:-:S10]  /*1520*/  IMAD R8, R2, 0x4, R7 ;  /* 0x0000000402087824 */ /* 0x000fd400078e0207 */
[----:B------:R-:W-:Y:S05]  /*1530*/  @P0 BRA `(.L_x_32) ;  /* 0x00000014003c0947 */ /* 0x000fea0003800000 */
[----:B------:R-:W1:Y:S01]  /*1540*/  LDCU UR5, c[0x0][0x398] ;  /* 0x00007300ff0577ac */ /* 0x000e620008000800 */
[C---:B------:R-:W-:Y:S02]  /*1550*/  IADD3 R0, PT, PT, R2.reuse, -UR4, RZ ;  /* 0x8000000402007c10 */ /* 0x040fe4000fffe0ff */
[----:B------:R-:W-:Y:S02]  /*1560*/  IADD3 R6, PT, PT, -R2, UR4, RZ ;  /* 0x0000000402067c10 */ /* 0x000fe4000fffe1ff */
[----:B------:R-:W-:Y:S02]  /*1570*/  ISETP.GT.U32.AND P0, PT, R0, -0x8, PT ;  /* 0xfffffff80000780c */ /* 0x000fe40003f04070 */
[----:B------:R-:W-:Y:S01]  /*1580*/  LOP3.LUT R4, R6, 0x7, RZ, 0xc0, !PT ;  /* 0x0000000706047812 */ /* 0x000fe200078ec0ff */
[----:B-1----:R-:W-:-:S10]  /*1590*/  IMAD.U32 R3, RZ, RZ, UR5 ;  /* 0x00000005ff037e24 */ /* 0x002fd4000f8e00ff */
[----:B------:R-:W-:Y:S05]  /*15a0*/  @P0 BRA `(.L_x_33) ;  /* 0x0000000800a80947 */ /* 0x000fea0003800000 */
[----:B------:R-:W1:Y:S01]  /*15b0*/  LDC R5, c[0x0][0x394] ;  /* 0x0000e500ff057b82 */ /* 0x000e620000000800 */
[----:B------:R-:W2:Y:S01]  /*15c0*/  LDCU UR4, c[0x0][0x394] ;  /* 0x00007280ff0477ac */ /* 0x000ea20008000800 */
[----:B------:R-:W-:Y:S02]  /*15d0*/  LOP3.LUT R0, R6, 0xfffffff8, RZ, 0xc0, !PT ;  /* 0xfffffff806007812 */ /* 0x000fe400078ec0ff */
[----:B------:R-:W-:-:S03]  /*15e0*/  IADD3 R3, PT, PT, R2, 0x3, RZ ;  /* 0x0000000302037810 */ /* 0x000fc60007ffe0ff */
[----:B------:R-:W-:Y:S01]  /*15f0*/  IMAD.MOV R0, RZ, RZ, -R0 ;  /* 0x000000ffff007224 */ /* 0x000fe200078e0a00 */
[----:B------:R-:W3:Y:S01]  /*1600*/  LDC.64 R16, c[0x0][0x380] ;  /* 0x0000e000ff107b82 */ /* 0x000ee20000000a00 */
[----:B--2---:R-:W-:-:S07]  /*1610*/  IMAD R2, R2, UR4, R9 ;  /* 0x0000000402027c24 */ /* 0x004fce000f8e0209 */
.L_x_57:
[----:B---3--:R-:W-:Y:S01]  /*1620*/  IMAD.WIDE R18, R2, 0x4, R16 ;  /* 0x0000000402127825 */ /* 0x008fe200078e0210 */
[----:B--2---:R-:W2:Y:S04]  /*1630*/  LDS R11, [R7] ;  /* 0x00000000070b7984 */ /* 0x004ea80000000800 */
[----:B------:R-:W3:Y:S01]  /*1640*/  LDG.E R20, desc[UR8][R18.64] ;  /* 0x0000000812147981 */ /* 0x000ee2000c1e1900 */
[----:B------:R-:W-:Y:S01]  /*1650*/  IADD3 R0, PT, PT, R0, 0x8, RZ ;  /* 0x0000000800007810 */ /* 0x000fe20007ffe0ff */
[----:B------:R-:W-:Y:S03]  /*1660*/  BSSY.RECONVERGENT B0, `(.L_x_34) ;  /* 0x0000012000007945 */ /* 0x000fe60003800200 */
[----:B------:R-:W-:Y:S01]  /*1670*/  ISETP.NE.AND P0, PT, R0, RZ, PT ;  /* 0x000000ff0000720c */ /* 0x000fe20003f05270 */
[----:B---3--:R-:W-:-:S05]  /*1680*/  FADD R26, -R20, 1 ;  /* 0x3f800000141a7421 */ /* 0x008fca0000000100 */
[----:B--2---:R-:W-:-:S13]  /*1690*/  FSETP.GEU.AND P1, PT, R26, R11, PT ;  /* 0x0000000b1a00720b */ /* 0x004fda0003f2e000 */
[----:B-1--4-:R-:W-:Y:S05]  /*16a0*/  @P1 BRA `(.L_x_35) ;  /* 0x0000000000341947 */ /* 0x012fea0003800000 */
[----:B------:R-:W-:Y:S01]  /*16b0*/  VIADD R25, R3, 0xfffffffd ;  /* 0xfffffffd03197836 */ /* 0x000fe20000000000 */
[----:B------:R2:W-:Y:S01]  /*16c0*/  STS [R7], R26 ;  /* 0x0000001a07007388 */ /* 0x0005e20000000800 */
[----:B------:R-:W-:Y:S01]  /*16d0*/  HFMA2 R11, -RZ, RZ, 0, 0 ;  /* 0x00000000ff0b7431 */ /* 0x000fe200000001ff */
[----:B------:R-:W-:Y:S01]  /*16e0*/  BSSY.RECONVERGENT B1, `(.L_x_36) ;  /* 0x0000008000017945 */ /* 0x000fe20003800200 */
[----:B------:R-:W-:Y:S01]  /*16f0*/  MOV R24, R12 ;  /* 0x0000000c00187202 */ /* 0x000fe20000000f00 */
[----:B------:R2:W-:Y:S01]  /*1700*/  STS [R8], R25 ;  /* 0x0000001908007388 */ /* 0x0005e20000000800 */
[----:B------:R-:W-:Y:S01]  /*1710*/  IMAD.MOV.U32 R23, RZ, RZ, R13 ;  /* 0x000000ffff177224 */ /* 0x000fe200078e000d */
[----:B------:R-:W-:Y:S01]  /*1720*/  MOV R22, R14 ;  /* 0x0000000e00167202 */ /* 0x000fe20000000f00 */
[----:B------:R-:W-:Y:S01]  /*1730*/  IMAD.MOV.U32 R21, RZ, RZ, R15 ;  /* 0x000000ffff157224 */ /* 0x000fe200078e000f */
[----:B------:R-:W-:-:S07]  /*1740*/  MOV R20, 0x1760 ;  /* 0x0000176000147802 */ /* 0x000fce0000000f00 */
[----:B012---:R-:W-:Y:S05]  /*1750*/  CALL.REL.NOINC `($_Z14find_topk_heapPfPiiii$_Z12heapify_downPfPiii) ;  /* 0x0000001800007944 */ /* 0x007fea0003c00000 */
[----:B------:R-:W-:Y:S05]  /*1760*/  BSYNC.RECONVERGENT B1 ;  /* 0x0000000000017941 */ /* 0x000fea0003800200 */
.L_x_36:
[----:B------:R2:W3:Y:S02]  /*1770*/  LDS R11, [R7] ;  /* 0x00000000070b7984 */ /* 0x0004e40000000800 */
.L_x_35:
[----:B0-----:R-:W-:Y:S05]  /*1780*/  BSYNC.RECONVERGENT B0 ;  /* 0x0000000000007941 */ /* 0x001fea0003800200 */
.L_x_34:
[----:B-1----:R-:W-:-:S05]  /*1790*/  IMAD.WIDE R18, R5, 0x4, R18 ;  /* 0x0000000405127825 */ /* 0x002fca00078e0212 */
[----:B------:R-:W4:Y:S01]  /*17a0*/  LDG.E R20, desc[UR8][R18.64] ;  /* 0x0000000812147981 */ /* 0x000f22000c1e1900 */
[----:B------:R-:W-:Y:S01]  /*17b0*/  BSSY.RECONVERGENT B0, `(.L_x_37) ;  /* 0x0000011000007945 */ /* 0x000fe20003800200 */
[----:B----4-:R-:W-:-:S05]  /*17c0*/  FADD R26, -R20, 1 ;  /* 0x3f800000141a7421 */ /* 0x010fca0000000100 */
[----:B---3--:R-:W-:-:S13]  /*17d0*/  FSETP.GEU.AND P1, PT, R26, R11, PT ;  /* 0x0000000b1a00720b */ /* 0x008fda0003f2e000 */
[----:B------:R-:W-:Y:S05]  /*17e0*/  @P1 BRA `(.L_x_38) ;  /* 0x0000000000341947 */ /* 0x000fea0003800000 */
        /* <DEDUP_REMOVED lines=10> */
[----:B0-2---:R-:W-:Y:S05]  /*1890*/  CALL.REL.NOINC `($_Z14find_topk_heapPfPiiii$_Z12heapify_downPfPiii) ;  /* 0x0000001400b07944 */ /* 0x005fea0003c00000 */
[----:B------:R-:W-:Y:S05]  /*18a0*/  BSYNC.RECONVERGENT B1 ;  /* 0x0000000000017941 */ /* 0x000fea0003800200 */
.L_x_39:
[----:B------:R0:W1:Y:S02]  /*18b0*/  LDS R11, [R7] ;  /* 0x00000000070b7984 */ /* 0x0000640000000800 */
.L_x_38:
[----:B------:R-:W-:Y:S05]  /*18c0*/  BSYNC.RECONVERGENT B0 ;  /* 0x0000000000007941 */ /* 0x000fea0003800200 */
.L_x_37:
[----:B------:R-:W-:-:S05]  /*18d0*/  IMAD.WIDE R18, R5, 0x4, R18 ;  /* 0x0000000405127825 */ /* 0x000fca00078e0212 */
[----:B------:R-:W3:Y:S01]  /*18e0*/  LDG.E R20, desc[UR8][R18.64] ;  /* 0x0000000812147981 */ /* 0x000ee2000c1e1900 */
[----:B------:R-:W-:Y:S01]  /*18f0*/  BSSY.RECONVERGENT B0, `(.L_x_40) ;  /* 0x0000011000007945 */ /* 0x000fe20003800200 */
[----:B---3--:R-:W-:-:S05]  /*1900*/  FADD R26, -R20, 1 ;  /* 0x3f800000141a7421 */ /* 0x008fca0000000100 */
[----:B-1----:R-:W-:-:S13]  /*1910*/  FSETP.GEU.AND P1, PT, R26, R11, PT ;  /* 0x0000000b1a00720b */ /* 0x002fda0003f2e000 */
        /* <DEDUP_REMOVED lines=13> */
.L_x_42:
[----:B------:R1:W3:Y:S02]  /*19f0*/  LDS R11, [R7] ;  /* 0x00000000070b7984 */ /* 0x0002e40000000800 */
.L_x_41:
[----:B------:R-:W-:Y:S05]  /*1a00*/  BSYNC.RECONVERGENT B0 ;  /* 0x0000000000007941 */ /* 0x000fea0003800200 */
.L_x_40:
[----:B------:R-:W-:-:S05]  /*1a10*/  IMAD.WIDE R18, R5, 0x4, R18 ;  /* 0x0000000405127825 */ /* 0x000fca00078e0212 */
[----:B------:R-:W4:Y:S01]  /*1a20*/  LDG.E R20, desc[UR8][R18.64] ;  /* 0x0000000812147981 */ /* 0x000f22000c1e1900 */
[----:B------:R-:W-:Y:S01]  /*1a30*/  BSSY.RECONVERGENT B0, `(.L_x_43) ;  /* 0x0000010000007945 */ /* 0x000fe20003800200 */
[----:B----4-:R-:W-:-:S05]  /*1a40*/  FADD R26, -R20, 1 ;  /* 0x3f800000141a7421 */ /* 0x010fca0000000100 */
[----:B---3--:R-:W-:-:S13]  /*1a50*/  FSETP.GEU.AND P1, PT, R26, R11, PT ;  /* 0x0000000b1a00720b */ /* 0x008fda0003f2e000 */
[----:B------:R-:W-:Y:S05]  /*1a60*/  @P1 BRA `(.L_x_44) ;  /* 0x0000000000301947 */ /* 0x000fea0003800000 */
[----:B------:R3:W-:Y:S01]  /*1a70*/  STS [R7], R26 ;  /* 0x0000001a07007388 */ /* 0x0007e20000000800 */
[----:B------:R-:W-:Y:S01]  /*1a80*/  BSSY.RECONVERGENT B1, `(.L_x_45) ;  /* 0x0000009000017945 */ /* 0x000fe20003800200 */
[----:B------:R-:W-:Y:S01]  /*1a90*/  IMAD.MOV.U32 R24, RZ, RZ, R12 ;  /* 0x000000ffff187224 */ /* 0x000fe200078e000c */
[----:B------:R-:W-:Y:S01]  /*1aa0*/  MOV R23, R13 ;  /* 0x0000000d00177202 */ /* 0x000fe20000000f00 */
[----:B------:R3:W-:Y:S01]  /*1ab0*/  STS [R8], R3 ;  /* 0x0000000308007388 */ /* 0x0007e20000000800 */
[----:B------:R-:W-:Y:S01]  /*1ac0*/  IMAD.MOV.U32 R22, RZ, RZ, R14 ;  /* 0x000000ffff167224 */ /* 0x000fe200078e000e */
[----:B------:R-:W-:Y:S01]  /*1ad0*/  MOV R21, R15 ;  /* 0x0000000f00157202 */ /* 0x000fe20000000f00 */
[----:B------:R-:W-:Y:S01]  /*1ae0*/  IMAD.MOV.U32 R11, RZ, RZ, RZ ;  /* 0x000000ffff0b7224 */ /* 0x000fe200078e00ff */
[----:B------:R-:W-:-:S07]  /*1af0*/  MOV R20, 0x1b10 ;  /* 0x00001b1000147802 */ /* 0x000fce0000000f00 */
[----:B0123--:R-:W-:Y:S05]  /*1b00*/  CALL.REL.NOINC `($_Z14find_topk_heapPfPiiii$_Z12heapify_downPfPiii) ;  /* 0x0000001400147944 */ /* 0x00ffea0003c00000 */
[----:B------:R-:W-:Y:S05]  /*1b10*/  BSYNC.RECONVERGENT B1 ;  /* 0x0000000000017941 */ /* 0x000fea0003800200 */
.L_x_45:
[----:B------:R3:W4:Y:S02]  /*1b20*/  LDS R11, [R7] ;  /* 0x00000000070b7984 */ /* 0x0007240000000800 */
.L_x_44:
[----:B------:R-:W-:Y:S05]  /*1b30*/  BSYNC.RECONVERGENT B0 ;  /* 0x0000000000007941 */ /* 0x000fea0003800200 */
.L_x_43:
[----:B------:R-:W-:-:S05]  /*1b40*/  IMAD.WIDE R18, R5, 0x4, R18 ;  /* 0x0000000405127825 */ /* 0x000fca00078e0212 */
[----:B------:R-:W5:Y:S01]  /*1b50*/  LDG.E R20, desc[UR8][R18.64] ;  /* 0x0000000812147981 */ /* 0x000f62000c1e1900 */
[----:B------:R-:W-:Y:S01]  /*1b60*/  BSSY.RECONVERGENT B0, `(.L_x_46) ;  /* 0x0000011000007945 */ /* 0x000fe20003800200 */
[----:B-----5:R-:W-:-:S05]  /*1b70*/  FADD R26, -R20, 1 ;  /* 0x3f800000141a7421 */ /* 0x020fca0000000100 */
[----:B----4-:R-:W-:-:S13]  /*1b80*/  FSETP.GEU.AND P1, PT, R26, R11, PT ;  /* 0x0000000b1a00720b */ /* 0x010fda0003f2e000 */
[----:B------:R-:W-:Y:S05]  /*1b90*/  @P1 BRA `(.L_x_47) ;  /* 0x0000000000341947 */ /* 0x000fea0003800000 */
[----:B------:R-:W-:Y:S01]  /*1ba0*/  IADD3 R25, PT, PT, R3, 0x1, RZ ;  /* 0x0000000103197810 */ /* 0x000fe20007ffe0ff */
        /* <DEDUP_REMOVED lines=9> */
[----:B01234-:R-:W-:Y:S05]  /*1c40*/  CALL.REL.NOINC `($_Z14find_topk_heapPfPiiii$_Z12heapify_downPfPiii) ;  /* 0x0000001000c47944 */ /* 0x01ffea0003c00000 */
[----:B------:R-:W-:Y:S05]  /*1c50*/  BSYNC.RECONVERGENT B1 ;  /* 0x0000000000017941 */ /* 0x000fea0003800200 */
.L_x_48:
[----:B------:R4:W0:Y:S02]  /*1c60*/  LDS R11, [R7] ;  /* 0x00000000070b7984 */ /* 0x0008240000000800 */
.L_x_47:
[----:B------:R-:W-:Y:S05]  /*1c70*/  BSYNC.RECONVERGENT B0 ;  /* 0x0000000000007941 */ /* 0x000fea0003800200 */
.L_x_46:
[----:B------:R-:W-:-:S05]  /*1c80*/  IMAD.WIDE R18, R5, 0x4, R18 ;  /* 0x0000000405127825 */ /* 0x000fca00078e0212 */
[----:B------:R-:W5:Y:S01]  /*1c90*/  LDG.E R20, desc[UR8][R18.64] ;  /* 0x0000000812147981 */ /* 0x000f62000c1e1900 */
[----:B------:R-:W-:Y:S01]  /*1ca0*/  BSSY.RECONVERGENT B0, `(.L_x_49) ;  /* 0x0000011000007945 */ /* 0x000fe20003800200 */
[----:B-----5:R-:W-:-:S05]  /*1cb0*/  FADD R26, -R20, 1 ;  /* 0x3f800000141a7421 */ /* 0x020fca0000000100 */
[----:B0-----:R-:W-:-:S13]  /*1cc0*/  FSETP.GEU.AND P1, PT, R26, R11, PT ;  /* 0x0000000b1a00720b */ /* 0x001fda0003f2e000 */
        /* <DEDUP_REMOVED lines=13> */
.L_x_51:
[----:B------:R0:W1:Y:S02]  /*1da0*/  LDS R11, [R7] ;  /* 0x00000000070b7984 */ /* 0x0000640000000800 */
.L_x_50:
[----:B------:R-:W-:Y:S05]  /*1db0*/  BSYNC.RECONVERGENT B0 ;  /* 0x0000000000007941 */ /* 0x000fea0003800200 */
.L_x_49:
[----:B------:R-:W-:-:S05]  /*1dc0*/  IMAD.WIDE R18, R5, 0x4, R18 ;  /* 0x0000000405127825 */ /* 0x000fca00078e0212 */
[----:B------:R-:W5:Y:S01]  /*1dd0*/  LDG.E R20, desc[UR8][R18.64] ;  /* 0x0000000812147981 */ /* 0x000f62000c1e1900 */
[----:B------:R-:W-:Y:S01]  /*1de0*/  BSSY.RECONVERGENT B0, `(.L_x_52) ;  /* 0x0000011000007945 */ /* 0x000fe20003800200 */
[----:B-----5:R-:W-:-:S05]  /*1df0*/  FADD R26, -R20, 1 ;  /* 0x3f800000141a7421 */ /* 0x020fca0000000100 */
[----:B-1----:R-:W-:-:S13]  /*1e00*/  FSETP.GEU.AND P1, PT, R26, R11, PT ;  /* 0x0000000b1a00720b */ /* 0x002fda0003f2e000 */
        /* <DEDUP_REMOVED lines=13> */
.L_x_54:
[----:B------:R1:W0:Y:S02]  /*1ee0*/  LDS R11, [R7] ;  /* 0x00000000070b7984 */ /* 0x0002240000000800 */
.L_x_53:
[----:B------:R-:W-:Y:S05]  /*1ef0*/  BSYNC.RECONVERGENT B0 ;  /* 0x0000000000007941 */ /* 0x000fea0003800200 */
.L_x_52:
[----:B------:R-:W-:-:S06]  /*1f00*/  IMAD.WIDE R18, R5, 0x4, R18 ;  /* 0x0000000405127825 */ /* 0x000fcc00078e0212 */
[----:B------:R-:W5:Y:S01]  /*1f10*/  LDG.E R18, desc[UR8][R18.64] ;  /* 0x0000000812127981 */ /* 0x000f62000c1e1900 */
[----:B------:R-:W-:Y:S01]  /*1f20*/  BSSY.RECONVERGENT B0, `(.L_x_55) ;  /* 0x000000e000007945 */ /* 0x000fe20003800200 */
[----:B-----5:R-:W-:-:S05]  /*1f30*/  FADD R26, -R18, 1 ;  /* 0x3f800000121a7421 */ /* 0x020fca0000000100 */
[----:B0-----:R-:W-:-:S13]  /*1f40*/  FSETP.GEU.AND P1, PT, R26, R11, PT ;  /* 0x0000000b1a00720b */ /* 0x001fda0003f2e000 */
[----:B------:R-:W-:Y:S05]  /*1f50*/  @P1 BRA `(.L_x_56) ;  /* 0x0000000000281947 */ /* 0x000fea0003800000 */
[----:B------:R-:W-:Y:S01]  /*1f60*/  IADD3 R19, PT, PT, R3, 0x4, RZ ;  /* 0x0000000403137810 */ /* 0x000fe20007ffe0ff */
[----:B------:R0:W-:Y:S01]  /*1f70*/  STS [R7], R26 ;  /* 0x0000001a07007388 */ /* 0x0001e20000000800 */
[----:B------:R-:W-:Y:S01]  /*1f80*/  IMAD.MOV.U32 R24, RZ, RZ, R12 ;  /* 0x000000ffff187224 */ /* 0x000fe200078e000c */
[----:B------:R-:W-:Y:S01]  /*1f90*/  MOV R23, R13 ;  /* 0x0000000d00177202 */ /* 0x000fe20000000f00 */
[----:B------:R-:W-:Y:S01]  /*1fa0*/  IMAD.MOV.U32 R22, RZ, RZ, R14 ;  /* 0x000000ffff167224 */ /* 0x000fe200078e000e */
[----:B------:R0:W-:Y:S01]  /*1fb0*/  STS [R8], R19 ;  /* 0x0000001308007388 */ /* 0x0001e20000000800 */
[----:B------:R-:W-:Y:S01]  /*1fc0*/  MOV R21, R15 ;  /* 0x0000000f00157202 */ /* 0x000fe20000000f00 */
[----:B------:R-:W-:Y:S01]  /*1fd0*/  IMAD.MOV.U32 R11, RZ, RZ, RZ ;  /* 0x000000ffff0b7224 */ /* 0x000fe200078e00ff */
[----:B------:R-:W-:-:S07]  /*1fe0*/  MOV R20, 0x2000 ;  /* 0x0000200000147802 */ /* 0x000fce0000000f00 */
[----:B01234-:R-:W-:Y:S05]  /*1ff0*/  CALL.REL.NOINC `($_Z14find_topk_heapPfPiiii$_Z12heapify_downPfPiii) ;  /* 0x0000000c00d87944 */ /* 0x01ffea0003c00000 */
.L_x_56:
[----:B------:R-:W-:Y:S05]  /*2000*/  BSYNC.RECONVERGENT B0 ;  /* 0x0000000000007941 */ /* 0x000fea0003800200 */
.L_x_55:
[----:B------:R-:W-:Y:S01]  /*2010*/  IADD3 R3, PT, PT, R3, 0x8, RZ ;  /* 0x0000000803037810 */ /* 0x000fe20007ffe0ff */
[----:B------:R-:W-:Y:S01]  /*2020*/  IMAD R2, R5, 0x8, R2 ;  /* 0x0000000805027824 */ /* 0x000fe200078e0202 */
[----:B------:R-:W-:Y:S06]  /*2030*/  @P0 BRA `(.L_x_57) ;  /* 0xfffffff400780947 */ /* 0x000fec000383ffff */
[----:B------:R-:W-:-:S07]  /*2040*/  IADD3 R3, PT, PT, R3, -0x3, RZ ;  /* 0xfffffffd03037810 */ /* 0x000fce0007ffe0ff */
.L_x_33:
[----:B------:R-:W-:-:S13]  /*2050*/  ISETP.NE.AND P0, PT, R4, RZ, PT ;  /* 0x000000ff0400720c */ /* 0x000fda0003f05270 */
[----:B------:R-:W-:Y:S05]  /*2060*/  @!P0 BRA `(.L_x_32) ;  /* 0x0000000800708947 */ /* 0x000fea0003800000 */
[----:B------:R-:W-:Y:S02]  /*2070*/  ISETP.GE.U32.AND P0, PT, R4, 0x4, PT ;  /* 0x000000040400780c */ /* 0x000fe40003f06070 */
[----:B------:R-:W-:-:S11]  /*2080*/  LOP3.LUT R0, R6, 0x3, RZ, 0xc0, !PT ;  /* 0x0000000306007812 */ /* 0x000fd600078ec0ff */
[----:B------:R-:W-:Y:S05]  /*2090*/  @!P0 BRA `(.L_x_58) ;  /* 0x0000000400508947 */ /* 0x000fea0003800000 */
[----:B------:R-:W5:Y:S01]  /*20a0*/  LDC.64 R4, c[0x0][0x380] ;  /* 0x0000e000ff047b82 */ /* 0x000f620000000a00 */
[----:B------:R-:W0:Y:S01]  /*20b0*/  LDCU UR4, c[0x0][0x394] ;  /* 0x00007280ff0477ac */ /* 0x000e220008000800 */
[----:B------:R-:W1:Y:S01]  /*20c0*/  LDS R2, [R7] ;  /* 0x0000000007027984 */ /* 0x000e620000000800 */
[----:B0-----:R-:W-:-:S04]  /*20d0*/  IMAD R11, R3, UR4, R9 ;  /* 0x00000004030b7c24 */ /* 0x001fc8000f8e0209 */
[----:B-----5:R-:W-:-:S05]  /*20e0*/  IMAD.WIDE R4, R11, 0x4, R4 ;  /* 0x000000040b047825 */ /* 0x020fca00078e0204 */
[----:B------:R-:W5:Y:S01]  /*20f0*/  LDG.E R11, desc[UR8][R4.64] ;  /* 0x00000008040b7981 */ /* 0x000f62000c1e1900 */
[----:B------:R-:W-:Y:S01]  /*2100*/  BSSY.RECONVERGENT B0, `(.L_x_59) ;  /* 0x0000010000007945 */ /* 0x000fe20003800200 */
[----:B-----5:R-:W-:-:S05]  /*2110*/  FADD R16, -R11, 1 ;  /* 0x3f8000000b107421 */ /* 0x020fca0000000100 */
[----:B-1----:R-:W-:-:S13]  /*2120*/  FSETP.GEU.AND P0, PT, R16, R2, PT ;  /* 0x000000021000720b */ /* 0x002fda0003f0e000 */
        /* <DEDUP_REMOVED lines=10> */
[----:B0-234-:R-:W-:Y:S05]  /*21d0*/  CALL.REL.NOINC `($_Z14find_topk_heapPfPiiii$_Z12heapify_downPfPiii) ;  /* 0x0000000c00607944 */ /* 0x01dfea0003c00000 */
[----:B------:R-:W-:Y:S05]  /*21e0*/  BSYNC.RECONVERGENT B1 ;  /* 0x0000000000017941 */ /* 0x000fea0003800200 */
.L_x_61:
[----:B------:R0:W1:Y:S02]  /*21f0*/  LDS R2, [R7] ;  /* 0x0000000007027984 */ /* 0x0000640000000800 */
.L_x_60:
[----:B------:R-:W-:Y:S05]  /*2200*/  BSYNC.RECONVERGENT B0 ;  /* 0x0000000000007941 */ /* 0x000fea0003800200 */
.L_x_59:
[----:B------:R-:W5:Y:S02]  /*2210*/  LDC R11, c[0x0][0x394] ;  /* 0x0000e500ff0b7b82 */ /* 0x000f640000000800 */
[----:B-----5:R-:W-:-:S05]  /*2220*/  IMAD.WIDE R4, R11, 0x4, R4 ;  /* 0x000000040b047825 */ /* 0x020fca00078e0204 */
        /* <DEDUP_REMOVED lines=17> */
.L_x_64:
[----:B------:R1:W0:Y:S02]  /*2340*/  LDS R2, [R7] ;  /* 0x0000000007027984 */ /* 0x0002240000000800 */
.L_x_63:
[----:B------:R-:W-:Y:S05]  /*2350*/  BSYNC.RECONVERGENT B0 ;  /* 0x0000000000007941 */ /* 0x000fea0003800200 */
.L_x_62:
[----:B------:R-:W5:Y:S02]  /*2360*/  LDC R11, c[0x0][0x394] ;  /* 0x0000e500ff0b7b82 */ /* 0x000f640000000800 */
[----:B-----5:R-:W-:-:S05]  /*2370*/  IMAD.WIDE R4, R11, 0x4, R4 ;  /* 0x000000040b047825 */ /* 0x020fca00078e0204 */
        /* <DEDUP_REMOVED lines=17> */
.L_x_67:
[----:B------:R0:W1:Y:S02]  /*2490*/  LDS R2, [R7] ;  /* 0x0000000007027984 */ /* 0x0000640000000800 */
.L_x_66:
[----:B------:R-:W-:Y:S05]  /*24a0*/  BSYNC.RECONVERGENT B0 ;  /* 0x0000000000007941 */ /* 0x000fea0003800200 */
.L_x_65:
[----:B------:R-:W5:Y:S02]  /*24b0*/  LDC R11, c[0x0][0x394] ;  /* 0x0000e500ff0b7b82 */ /* 0x000f640000000800 */
[----:B-----5:R-:W-:-:S06]  /*24c0*/  IMAD.WIDE R4, R11, 0x4, R4 ;  /* 0x000000040b047825 */ /* 0x020fcc00078e0204 */
[----:B------:R-:W5:Y:S01]  /*24d0*/  LDG.E R4, desc[UR8][R4.64] ;  /* 0x0000000804047981 */ /* 0x000f62000c1e1900 */
[----:B------:R-:W-:Y:S01]  /*24e0*/  BSSY.RECONVERGENT B0, `(.L_x_68) ;  /* 0x000000e000007945 */ /* 0x000fe20003800200 */
[----:B-----5:R-:W-:-:S05]  /*24f0*/  FADD R16, -R4, 1 ;  /* 0x3f80000004107421 */ /* 0x020fca0000000100 */
[----:B-1----:R-:W-:-:S13]  /*2500*/  FSETP.GEU.AND P0, PT, R16, R2, PT ;  /* 0x000000021000720b */ /* 0x002fda0003f0e000 */
        /* <DEDUP_REMOVED lines=11> */
.L_x_69:
[----:B------:R-:W-:Y:S05]  /*25c0*/  BSYNC.RECONVERGENT B0 ;  /* 0x0000000000007941 */ /* 0x000fea0003800200 */
.L_x_68:
[----:B------:R-:W-:-:S07]  /*25d0*/  IADD3 R3, PT, PT, R3, 0x4, RZ ;  /* 0x0000000403037810 */ /* 0x000fce0007ffe0ff */
.L_x_58:
[----:B------:R-:W-:-:S13]  /*25e0*/  ISETP.NE.AND P0, PT, R0, RZ, PT ;  /* 0x000000ff0000720c */ /* 0x000fda0003f05270 */
[----:B------:R-:W-:Y:S05]  /*25f0*/  @!P0 BRA `(.L_x_32) ;  /* 0x00000004000c8947 */ /* 0x000fea0003800000 */
[----:B------:R-:W-:-:S13]  /*2600*/  ISETP.NE.AND P0, PT, R0, 0x1, PT ;  /* 0x000000010000780c */ /* 0x000fda0003f05270 */
        /* <DEDUP_REMOVED lines=22> */
.L_x_73:
[----:B------:R0:W1:Y:S02]  /*2770*/  LDS R2, [R7] ;  /* 0x0000000007027984 */ /* 0x0000640000000800 */
.L_x_72:
[----:B------:R-:W-:Y:S05]  /*2780*/  BSYNC.RECONVERGENT B0 ;  /* 0x0000000000007941 */ /* 0x000fea0003800200 */
.L_x_71:
        /* <DEDUP_REMOVED lines=17> */
.L_x_75:
[----:B------:R-:W-:Y:S05]  /*28a0*/  BSYNC.RECONVERGENT B0 ;  /* 0x0000000000007941 */ /* 0x000fea0003800200 */
.L_x_74:
[----:B------:R-:W-:-:S07]  /*28b0*/  IADD3 R3, PT, PT, R3, 0x2, RZ ;  /* 0x0000000203037810 */ /* 0x000fce0007ffe0ff */
.L_x_70:
[----:B------:R-:W-:-:S04]  /*28c0*/  LOP3.LUT R6, R6, 0x1, RZ, 0xc0, !PT ;  /* 0x0000000106067812 */ /* 0x000fc800078ec0ff */
[----:B------:R-:W-:-:S13]  /*28d0*/  ISETP.NE.U32.AND P0, PT, R6, 0x1, PT ;  /* 0x000000010600780c */ /* 0x000fda0003f05070 */
[----:B------:R-:W-:Y:S05]  /*28e0*/  @P0 BRA `(.L_x_32) ;  /* 0x0000000000500947 */ /* 0x000fea0003800000 */
[----:B------:R-:W5:Y:S01]  /*28f0*/  LDC.64 R4, c[0x0][0x380] ;  /* 0x0000e000ff047b82 */ /* 0x000f620000000a00 */
[----:B------:R-:W0:Y:S01]  /*2900*/  LDCU UR4, c[0x0][0x394] ;  /* 0x00007280ff0477ac */ /* 0x000e220008000800 */
[----:B------:R-:W1:Y:S01]  /*2910*/  LDS R0, [R7] ;  /* 0x0000000007007984 */ /* 0x000e620000000800 */
[----:B0-----:R-:W-:-:S04]  /*2920*/  IMAD R11, R3, UR4, R9 ;  /* 0x00000004030b7c24 */ /* 0x001fc8000f8e0209 */
[----:B-----5:R-:W-:-:S06]  /*2930*/  IMAD.WIDE R4, R11, 0x4, R4 ;  /* 0x000000040b047825 */ /* 0x020fcc00078e0204 */
[----:B------:R-:W5:Y:S01]  /*2940*/  LDG.E R4, desc[UR8][R4.64] ;  /* 0x0000000804047981 */ /* 0x000f62000c1e1900 */
[----:B------:R-:W-:Y:S01]  /*2950*/  BSSY.RECONVERGENT B0, `(.L_x_32) ;  /* 0x000000d000007945 */ /* 0x000fe20003800200 */
[----:B-----5:R-:W-:-:S05]  /*2960*/  FADD R2, -R4, 1 ;  /* 0x3f80000004027421 */ /* 0x020fca0000000100 */
[----:B-1----:R-:W-:-:S13]  /*2970*/  FSETP.GEU.AND P0, PT, R2, R0, PT ;  /* 0x000000000200720b */ /* 0x002fda0003f0e000 */
[----:B------:R-:W-:Y:S05]  /*2980*/  @P0 BRA `(.L_x_76) ;  /* 0x0000000000240947 */ /* 0x000fea0003800000 */
        /* <DEDUP_REMOVED lines=8> */
[----:B0-234-:R-:W-:Y:S05]  /*2a10*/  CALL.REL.NOINC `($_Z14find_topk_heapPfPiiii$_Z12heapify_downPfPiii) ;  /* 0x0000000400507944 */ /* 0x01dfea0003c00000 */
.L_x_76:
[----:B------:R-:W-:Y:S05]  /*2a20*/  BSYNC.RECONVERGENT B0 ;  /* 0x0000000000007941 */ /* 0x000fea0003800200 */
.L_x_32:
[----:B------:R-:W5:Y:S02]  /*2a30*/  LDC R4, c[0x0][0x398] ;  /* 0x0000e600ff047b82 */ /* 0x000f640000000800 */
[----:B-----5:R-:W-:-:S13]  /*2a40*/  ISETP.GE.AND P0, PT, R4, 0x1, PT ;  /* 0x000000010400780c */ /* 0x020fda0003f06270 */
[----:B0-----:R-:W-:Y:S05]  /*2a50*/  @!P0 EXIT ;  /* 0x000000000000894d */ /* 0x001fea0003800000 */
[C---:B------:R-:W-:Y:S01]  /*2a60*/  IADD3 R0, PT, PT, R4.reuse, -0x1, RZ ;  /* 0xffffffff04007810 */ /* 0x040fe20007ffe0ff */
[----:B------:R-:W-:Y:S01]  /*2a70*/  IMAD R9, R9, R4, RZ ;  /* 0x0000000409097224 */ /* 0x000fe200078e02ff */
[----:B------:R-:W-:Y:S02]  /*2a80*/  LOP3.LUT R12, R4, 0x7, RZ, 0xc0, !PT ;  /* 0x00000007040c7812 */ /* 0x000fe400078ec0ff */
[----:B------:R-:W-:Y:S01]  /*2a90*/  ISETP.GE.U32.AND P0, PT, R0, 0x7, PT ;  /* 0x000000070000780c */ /* 0x000fe20003f06070 */
[----:B------:R-:W-:Y:S01]  /*2aa0*/  IMAD.MOV.U32 R0, RZ, RZ, RZ ;  /* 0x000000ffff007224 */ /* 0x000fe200078e00ff */
[----:B------:R-:W-:-:S11]  /*2ab0*/  ISETP.NE.AND P1, PT, R12, RZ, PT ;  /* 0x000000ff0c00720c */ /* 0x000fd60003f25270 */
[----:B------:R-:W-:Y:S05]  /*2ac0*/  @!P0 BRA `(.L_x_77) ;  /* 0x0000000000848947 */ /* 0x000fea0003800000 */
[----:B------:R-:W0:Y:S01]  /*2ad0*/  LDCU.64 UR4, c[0x0][0x388] ;  /* 0x00007100ff0477ac */ /* 0x000e220008000a00 */
[----:B------:R-:W-:Y:S02]  /*2ae0*/  LEA R3, R10, 0x4, 0x3 ;  /* 0x000000040a037811 */ /* 0x000fe400078e18ff */
[----:B------:R-:W-:Y:S02]  /*2af0*/  LOP3.LUT R0, R4, 0x7ffffff8, RZ, 0xc0, !PT ;  /* 0x7ffffff804007812 */ /* 0x000fe400078ec0ff */
[----:B-1234-:R-:W-:Y:S01]  /*2b00*/  MOV R7, R9 ;  /* 0x0000000900077202 */ /* 0x01efe20000000f00 */
[----:B------:R-:W-:Y:S02]  /*2b10*/  IMAD R3, R3, R4, UR7 ;  /* 0x0000000703037e24 */ /* 0x000fe4000f8e0204 */
[----:B------:R-:W-:-:S03]  /*2b20*/  IMAD.MOV R5, RZ, RZ, -R0 ;  /* 0x000000ffff057224 */ /* 0x000fc600078e0a00 */
[----:B------:R-:W-:Y:S01]  /*2b30*/  IADD3 R6, PT, PT, R3, 0x10, RZ ;  /* 0x0000001003067810 */ /* 0x000fe20007ffe0ff */
[----:B0-----:R-:W-:-:S04]  /*2b40*/  UIADD3 UR4, UP0, UPT, UR4, 0x10, URZ ;  /* 0x0000001004047890 */ /* 0x001fc8000ff1e0ff */
[----:B------:R-:W-:-:S12]  /*2b50*/  UIADD3.X UR5, UPT, UPT, URZ, UR5, URZ, UP0, !UPT ;  /* 0x00000005ff057290 */ /* 0x000fd800087fe4ff */
.L_x_78:
[----:B0-----:R-:W0:Y:S01]  /*2b60*/  LDS R11, [R6+-0x10] ;  /* 0xfffff000060b7984 */ /* 0x001e220000000800 */
[----:B------:R-:W-:Y:S01]  /*2b70*/  MOV R3, UR5 ;  /* 0x0000000500037c02 */ /* 0x000fe20008000f00 */
[----:B------:R-:W-:Y:S02]  /*2b80*/  IMAD.U32 R2, RZ, RZ, UR4 ;  /* 0x00000004ff027e24 */ /* 0x000fe4000f8e00ff */
[----:B------:R-:W1:Y:S01]  /*2b90*/  LDS R13, [R6+-0xc] ;  /* 0xfffff400060d7984 */ /* 0x000e620000000800 */
[----:B------:R-:W-:Y:S02]  /*2ba0*/  VIADD R5, R5, 0x8 ;  /* 0x0000000805057836 */ /* 0x000fe40000000000 */
[----:B------:R-:W-:Y:S01]  /*2bb0*/  IMAD.WIDE R2, R7, 0x4, R2 ;  /* 0x0000000407027825 */ /* 0x000fe200078e0202 */
[----:B------:R-:W2:Y:S02]  /*2bc0*/  LDS R15, [R6+-0x8] ;  /* 0xfffff800060f7984 */ /* 0x000ea40000000800 */
[----:B------:R-:W-:Y:S01]  /*2bd0*/  ISETP.NE.AND P0, PT, R5, RZ, PT ;  /* 0x000000ff0500720c */ /* 0x000fe20003f05270 */
[----:B------:R-:W-:Y:S01]  /*2be0*/  VIADD R7, R7, 0x8 ;  /* 0x0000000807077836 */ /* 0x000fe20000000000 */
[----:B------:R-:W3:Y:S04]  /*2bf0*/  LDS R17, [R6+-0x4] ;  /* 0xfffffc0006117984 */ /* 0x000ee80000000800 */
[----:B------:R-:W4:Y:S04]  /*2c00*/  LDS R19, [R6] ;  /* 0x0000000006137984 */ /* 0x000f280000000800 */
[----:B------:R-:W5:Y:S04]  /*2c10*/  LDS R21, [R6+0x4] ;  /* 0x0000040006157984 */ /* 0x000f680000000800 */
[----:B------:R-:W5:Y:S04]  /*2c20*/  LDS R23, [R6+0x8] ;  /* 0x0000080006177984 */ /* 0x000f680000000800 */
[----:B------:R0:W5:Y:S02]  /*2c30*/  LDS R25, [R6+0xc] ;  /* 0x00000c0006197984 */ /* 0x0001640000000800 */
[----:B0-----:R-:W-:-:S02]  /*2c40*/  IADD3 R6, PT, PT, R6, 0x20, RZ ;  /* 0x0000002006067810 */ /* 0x001fc40007ffe0ff */
[----:B------:R0:W-:Y:S04]  /*2c50*/  STG.E desc[UR8][R2.64+-0x10], R11 ;  /* 0xfffff00b02007986 */ /* 0x0001e8000c101908 */
[----:B-1----:R0:W-:Y:S04]  /*2c60*/  STG.E desc[UR8][R2.64+-0xc], R13 ;  /* 0xfffff40d02007986 */ /* 0x0021e8000c101908 */
[----:B--2---:R0:W-:Y:S04]  /*2c70*/  STG.E desc[UR8][R2.64+-0x8], R15 ;  /* 0xfffff80f02007986 */ /* 0x0041e8000c101908 */
[----:B---3--:R0:W-:Y:S04]  /*2c80*/  STG.E desc[UR8][R2.64+-0x4], R17 ;  /* 0xfffffc1102007986 */ /* 0x0081e8000c101908 */
[----:B----4-:R0:W-:Y:S04]  /*2c90*/  STG.E desc[UR8][R2.64], R19 ;  /* 0x0000001302007986 */ /* 0x0101e8000c101908 */
[----:B-----5:R0:W-:Y:S04]  /*2ca0*/  STG.E desc[UR8][R2.64+0x4], R21 ;  /* 0x0000041502007986 */ /* 0x0201e8000c101908 */
[----:B------:R0:W-:Y:S04]  /*2cb0*/  STG.E desc[UR8][R2.64+0x8], R23 ;  /* 0x0000081702007986 */ /* 0x0001e8000c101908 */
[----:B------:R0:W-:Y:S01]  /*2cc0*/  STG.E desc[UR8][R2.64+0xc], R25 ;  /* 0x00000c1902007986 */ /* 0x0001e2000c101908 */
[----:B------:R-:W-:Y:S05]  /*2cd0*/  @P0 BRA `(.L_x_78) ;  /* 0xfffffffc00a00947 */ /* 0x000fea000383ffff */
.L_x_77:
[----:B------:R-:W-:Y:S05]  /*2ce0*/  @!P1 EXIT ;  /* 0x000000000000994d */ /* 0x000fea0003800000 */
[----:B------:R-:W-:Y:S02]  /*2cf0*/  ISETP.GE.U32.AND P0, PT, R12, 0x4, PT ;  /* 0x000000040c00780c */ /* 0x000fe40003f06070 */
[----:B------:R-:W-:-:S04]  /*2d00*/  LOP3.LUT R6, R4, 0x3, RZ, 0xc0, !PT ;  /* 0x0000000304067812 */ /* 0x000fc800078ec0ff */
[----:B------:R-:W-:-:S07]  /*2d10*/  ISETP.NE.AND P1, PT, R6, RZ, PT ;  /* 0x000000ff0600720c */ /* 0x000fce0003f25270 */
[----:B------:R-:W-:Y:S06]  /*2d20*/  @!P0 BRA `(.L_x_79) ;  /* 0x0000000000348947 */ /* 0x000fec0003800000 */
[C---:B------:R-:W-:Y:S01]  /*2d30*/  LEA R5, R0.reuse, R8, 0x2 ;  /* 0x0000000800057211 */ /* 0x040fe200078e10ff */
[----:B0-----:R-:W0:Y:S01]  /*2d40*/  LDC.64 R2, c[0x0][0x388] ;  /* 0x0000e200ff027b82 */ /* 0x001e220000000a00 */
[----:B------:R-:W-:Y:S01]  /*2d50*/  IMAD.IADD R11, R9, 0x1, R0 ;  /* 0x00000001090b7824 */ /* 0x000fe200078e0200 */
[----:B------:R-:W-:Y:S02]  /*2d60*/  IADD3 R0, PT, PT, R0, 0x4, RZ ;  /* 0x0000000400007810 */ /* 0x000fe40007ffe0ff */
[----:B-1234-:R-:W1:Y:S04]  /*2d70*/  LDS R7, [R5] ;  /* 0x0000000005077984 */ /* 0x01ee680000000800 */
[----:B------:R-:W2:Y:S04]  /*2d80*/  LDS R13, [R5+0x4] ;  /* 0x00000400050d7984 */ /* 0x000ea80000000800 */
[----:B------:R-:W3:Y:S04]  /*2d90*/  LDS R15, [R5+0x8] ;  /* 0x00000800050f7984 */ /* 0x000ee80000000800 */
[----:B------:R-:W4:Y:S01]  /*2da0*/  LDS R17, [R5+0xc] ;  /* 0x00000c0005117984 */ /* 0x000f220000000800 */
[----:B0-----:R-:W-:-:S05]  /*2db0*/  IMAD.WIDE R2, R11, 0x4, R2 ;  /* 0x000000040b027825 */ /* 0x001fca00078e0202 */
[----:B-1----:R0:W-:Y:S04]  /*2dc0*/  STG.E desc[UR8][R2.64], R7 ;  /* 0x0000000702007986 */ /* 0x0021e8000c101908 */
[----:B--2---:R0:W-:Y:S04]  /*2dd0*/  STG.E desc[UR8][R2.64+0x4], R13 ;  /* 0x0000040d02007986 */ /* 0x0041e8000c101908 */
[----:B---3--:R0:W-:Y:S04]  /*2de0*/  STG.E desc[UR8][R2.64+0x8], R15 ;  /* 0x0000080f02007986 */ /* 0x0081e8000c101908 */
[----:B----4-:R0:W-:Y:S02]  /*2df0*/  STG.E desc[UR8][R2.64+0xc], R17 ;  /* 0x00000c1102007986 */ /* 0x0101e4000c101908 */
.L_x_79:
[----:B------:R-:W-:Y:S05]  /*2e00*/  @!P1 EXIT ;  /* 0x000000000000994d */ /* 0x000fea0003800000 */
[----:B------:R-:W-:Y:S02]  /*2e10*/  ISETP.NE.AND P0, PT, R6, 0x1, PT ;  /* 0x000000010600780c */ /* 0x000fe40003f05270 */
[----:B------:R-:W-:-:S04]  /*2e20*/  LOP3.LUT R4, R4, 0x1, RZ, 0xc0, !PT ;  /* 0x0000000104047812 */ /* 0x000fc800078ec0ff */
[----:B------:R-:W-:-:S07]  /*2e30*/  ISETP.NE.U32.AND P1, PT, R4, 0x1, PT ;  /* 0x000000010400780c */ /* 0x000fce0003f25070 */
[----:B------:R-:W-:Y:S06]  /*2e40*/  @!P0 BRA `(.L_x_80) ;  /* 0x0000000000248947 */ /* 0x000fec0003800000 */
[C---:B------:R-:W-:Y:S01]  /*2e50*/  IMAD R4, R0.reuse, 0x4, R8 ;  /* 0x0000000400047824 */ /* 0x040fe200078e0208 */
[----:B0-----:R-:W0:Y:S01]  /*2e60*/  LDC.64 R2, c[0x0][0x388] ;  /* 0x0000e200ff027b82 */ /* 0x001e220000000a00 */
[----:B-1234-:R-:W-:Y:S01]  /*2e70*/  IADD3 R7, PT, PT, R9, R0, RZ ;  /* 0x0000000009077210 */ /* 0x01efe20007ffe0ff */
[----:B------:R-:W-:Y:S02]  /*2e80*/  VIADD R0, R0, 0x2 ;  /* 0x0000000200007836 */ /* 0x000fe40000000000 */
[----:B------:R-:W1:Y:S04]  /*2e90*/  LDS R5, [R4] ;  /* 0x0000000004057984 */ /* 0x000e680000000800 */
[----:B------:R-:W2:Y:S01]  /*2ea0*/  LDS R11, [R4+0x4] ;  /* 0x00000400040b7984 */ /* 0x000ea20000000800 */
[----:B0-----:R-:W-:-:S05]  /*2eb0*/  IMAD.WIDE R2, R7, 0x4, R2 ;  /* 0x0000000407027825 */ /* 0x001fca00078e0202 */
[----:B-1----:R0:W-:Y:S04]  /*2ec0*/  STG.E desc[UR8][R2.64], R5 ;  /* 0x0000000502007986 */ /* 0x0021e8000c101908 */
[----:B--2---:R0:W-:Y:S02]  /*2ed0*/  STG.E desc[UR8][R2.64+0x4], R11 ;  /* 0x0000040b02007986 */ /* 0x0041e4000c101908 */
.L_x_80:
[----:B------:R-:W-:Y:S05]  /*2ee0*/  @P1 EXIT ;  /* 0x000000000000194d */ /* 0x000fea0003800000 */
[----:B------:R-:W-:Y:S01]  /*2ef0*/  LEA R8, R0, R8, 0x2 ;  /* 0x0000000800087211 */ /* 0x000fe200078e10ff */
[----:B0-----:R-:W0:Y:S01]  /*2f00*/  LDC.64 R2, c[0x0][0x388] ;  /* 0x0000e200ff027b82 */ /* 0x001e220000000a00 */
[----:B------:R-:W-:-:S03]  /*2f10*/  IMAD.IADD R9, R9, 0x1, R0 ;  /* 0x0000000109097824 */ /* 0x000fc600078e0200 */
[----:B------:R-:W5:Y:S01]  /*2f20*/  LDS R5, [R8] ;  /* 0x0000000008057984 */ /* 0x000f620000000800 */
[----:B0-----:R-:W-:-:S05]  /*2f30*/  IMAD.WIDE R2, R9, 0x4, R2 ;  /* 0x0000000409027825 */ /* 0x001fca00078e0202 */
[----:B-----5:R-:W-:Y:S01]  /*2f40*/  STG.E desc[UR8][R2.64], R5 ;  /* 0x0000000502007986 */ /* 0x020fe2000c101908 */
[----:B------:R-:W-:Y:S05]  /*2f50*/  EXIT ;  /* 0x000000000000794d */ /* 0x000fea0003800000 */
        .type           $_Z14find_topk_heapPfPiiii$_Z12heapify_downPfPiii,@function
        .size           $_Z14find_topk_heapPfPiiii$_Z12heapify_downPfPiii,(.L_x_83 - $_Z14find_topk_heapPfPiiii$_Z12heapify_downPfPiii)
$_Z14find_topk_heapPfPiiii$_Z12heapify_downPfPiii:
[----:B------:R-:W-:Y:S01]  /*2f60*/  MOV R25, R23 ;  /* 0x0000001700197202 */ /* 0x000fe20000000f00 */
[----:B------:R-:W-:Y:S01]  /*2f70*/  IMAD.MOV.U32 R23, RZ, RZ, R21 ;  /* 0x000000ffff177224 */ /* 0x000fe200078e0015 */
[----:B------:R-:W-:Y:S02]  /*2f80*/  MOV R21, R11 ;  /* 0x0000000b00157202 */ /* 0x000fe40000000f00 */
[----:B------:R-:W-:Y:S02]  /*2f90*/  MOV R24, R24 ;  /* 0x0000001800187202 */ /* 0x000fe40000000f00 */
[----:B------:R-:W-:-:S07]  /*2fa0*/  MOV R22, R22 ;  /* 0x0000001600167202 */ /* 0x000fce0000000f00 */
.L_x_81:
[C---:B------:R-:W-:Y:S01]  /*2fb0*/  IMAD.SHL.U32 R25, R11.reuse, 0x2, RZ ;  /* 0x000000020b197824 */ /* 0x040fe200078e00ff */
[----:B0-----:R-:W-:-:S04]  /*2fc0*/  LEA R27, R11, R24, 0x3 ;  /* 0x000000180b1b7211 */ /* 0x001fc800078e18ff */
[----:B------:R-:W-:Y:S01]  /*2fd0*/  IADD3 R26, PT, PT, R25, 0x1, RZ ;  /* 0x00000001191a7810 */ /* 0x000fe20007ffe0ff */
[----:B------:R-:W-:Y:S02]  /*2fe0*/  IMAD R23, R11, -0x4, R27 ;  /* 0xfffffffc0b177824 */ /* 0x000fe400078e021b */
[----:B------:R-:W-:Y:S01]  /*2ff0*/  VIADD R25, R25, 0x2 ;  /* 0x0000000219197836 */ /* 0x000fe20000000000 */
[----:B------:R-:W-:-:S04]  /*3000*/  ISETP.GE.AND P3, PT, R26, UR6, PT ;  /* 0x000000061a007c0c */ /* 0x000fc8000bf66270 */
[----:B------:R-:W-:-:S09]  /*3010*/  ISETP.GE.AND P1, PT, R25, UR6, PT ;  /* 0x0000000619007c0c */ /* 0x000fd2000bf26270 */
[----:B------:R-:W-:Y:S04]  /*3020*/  @!P3 LDS R27, [R27+0x4] ;  /* 0x000004001b1bb984 */ /* 0x000fe80000000800 */
[----:B------:R-:W0:Y:S02]  /*3030*/  @!P3 LDS R28, [R23] ;  /* 0x00000000171cb984 */ /* 0x000e240000000800 */
[----:B0-----:R-:W-:Y:S01]  /*3040*/  @!P3 FSETP.GT.AND P2, PT, R27, R28, PT ;  /* 0x0000001c1b00b20b */ /* 0x001fe20003f44000 */
[----:B------:R-:W-:-:S03]  /*3050*/  HFMA2 R27, -RZ, RZ, 0, 0 ;  /* 0x00000000ff1b7431 */ /* 0x000fc600000001ff */
[----:B------:R-:W-:Y:S02]  /*3060*/  @!P3 SEL R21, R26, R11, P2 ;  /* 0x0000000b1a15b207 */ /* 0x000fe40001000000 */
[-C--:B------:R-:W-:Y:S02]  /*3070*/  LEA R26, R11, R24.reuse, 0x3 ;  /* 0x000000180b1a7211 */ /* 0x080fe400078e18ff */
[----:B------:R-:W-:-:S04]  /*3080*/  @!P1 LEA R28, R21, R24, 0x2 ;  /* 0x00000018151c9211 */ /* 0x000fc800078e10ff */
[----:B------:R-:W-:Y:S04]  /*3090*/  @!P1 LDS R26, [R26+0x8] ;  /* 0x000008001a1a9984 */ /* 0x000fe80000000800 */
[----:B------:R-:W0:Y:S02]  /*30a0*/  @!P1 LDS R29, [R28] ;  /* 0x000000001c1d9984 */ /* 0x000e240000000800 */
[----:B0-----:R-:W-:Y:S01]  /*30b0*/  @!P1 FSETP.GT.AND P2, PT, R26, R29, PT ;  /* 0x0000001d1a00920b */ /* 0x001fe20003f44000 */
[----:B------:R-:W-:-:S03]  /*30c0*/  IMAD.MOV.U32 R26, RZ, RZ, R20 ;  /* 0x000000ffff1a7224 */ /* 0x000fc600078e0014 */
[----:B------:R-:W-:-:S04]  /*30d0*/  @!P1 SEL R21, R25, R21, P2 ;  /* 0x0000001519159207 */ /* 0x000fc80001000000 */
[----:B------:R-:W-:-:S13]  /*30e0*/  ISETP.NE.AND P1, PT, R21, R11, PT ;  /* 0x0000000b1500720c */ /* 0x000fda0003f25270 */
[----:B------:R-:W-:Y:S05]  /*30f0*/  @!P1 RET.REL.NODEC R26 `(_Z14find_topk_heapPfPiiii) ;  /* 0xffffffcc1ac09950 */ /* 0x000fea0003c3ffff */
[C---:B------:R-:W-:Y:S01]  /*3100*/  LEA R25, R21.reuse, R24, 0x2 ;  /* 0x0000001815197211 */ /* 0x040fe200078e10ff */
[----:B------:R-:W-:Y:S01]  /*3110*/  LDS R28, [R23] ;  /* 0x00000000171c7984 */ /* 0x000fe20000000800 */
[----:B------:R-:W-:Y:S01]  /*3120*/  IMAD R27, R21, 0x4, R22 ;  /* 0x00000004151b7824 */ /* 0x000fe200078e0216 */
[----:B------:R-:W-:Y:S02]  /*3130*/  LEA R29, R11, R22, 0x2 ;  /* 0x000000160b1d7211 */ /* 0x000fe400078e10ff */
[----:B------:R-:W0:Y:S01]  /*3140*/  LDS R26, [R25] ;  /* 0x00000000191a7984 */ /* 0x000e220000000800 */
[----:B------:R-:W-:-:S03]  /*3150*/  MOV R11, R21 ;  /* 0x00000015000b7202 */ /* 0x000fc60000000f00 */
[----:B0-----:R-:W-:Y:S04]  /*3160*/  STS [R23], R26 ;  /* 0x0000001a17007388 */ /* 0x001fe80000000800 */
[----:B------:R-:W-:Y:S04]  /*3170*/  STS [R25], R28 ;  /* 0x0000001c19007388 */ /* 0x000fe80000000800 */
[----:B------:R-:W0:Y:S04]  /*3180*/  LDS R26, [R27] ;  /* 0x000000001b1a7984 */ /* 0x000e280000000800 */
[----:B------:R-:W1:Y:S04]  /*3190*/  LDS R28, [R29] ;  /* 0x000000001d1c7984 */ /* 0x000e680000000800 */
[----:B0-----:R0:W-:Y:S04]  /*31a0*/  STS [R29], R26 ;  /* 0x0000001a1d007388 */ /* 0x0011e80000000800 */
[----:B-1----:R0:W-:Y:S01]  /*31b0*/  STS [R27], R28 ;  /* 0x0000001c1b007388 */ /* 0x0021e20000000800 */
[----:B------:R-:W-:Y:S05]  /*31c0*/  BRA `(.L_x_81) ;  /* 0xfffffffc00787947 */ /* 0x000fea000383ffff */
.L_x_82:
        /* <DEDUP_REMOVED lines=11> */
.L_x_83:


//--------------------- .nv.shared._Z16find_topk_simplePfPiiii --------------------------
	.section	.nv.shared._Z16find_topk_simplePfPiiii,"aw",@nobits
	.sectionflags	@""
	.align	16
	.zero		1024


//--------------------- .nv.shared.reserved.0     --------------------------
	.section	.nv.shared.reserved.0,"aw",@nobits
	.weak		__nv_reservedSMEM_offset_0_alias
	.size		__nv_reservedSMEM_offset_0_alias, 0, 64
	.other		__nv_reservedSMEM_offset_0_alias,@"STO_CUDA_RESERVED_SHARED STV_DEFAULT"
__nv_reservedSMEM_offset_0_alias:
	.zero		0
	.zero		64


//--------------------- .nv.shared._Z14find_topk_heapPfPiiii --------------------------
	.section	.nv.shared._Z14find_topk_heapPfPiiii,"aw",@nobits
	.sectionflags	@""
	.align	16
	.zero		1024


//--------------------- .nv.constant0._Z16find_topk_simplePfPiiii --------------------------
	.section	.nv.constant0._Z16find_topk_simplePfPiiii,"a",@progbits
	.sectionflags	@""
	.align	4
.nv.constant0._Z16find_topk_simplePfPiiii:
	.zero		924


//--------------------- .nv.constant0._Z14find_topk_heapPfPiiii --------------------------
	.section	.nv.constant0._Z14find_topk_heapPfPiiii,"a",@progbits
	.sectionflags	@""
	.align	4
.nv.constant0._Z14find_topk_heapPfPiiii:
	.zero		924


//--------------------- SYMBOLS --------------------------

	.type		.nv.reservedSmem.offset0,@object
	.size		.nv.reservedSmem.offset0,0x4
	.type		.nv.reservedSmem.cap,@object
	.size		.nv.reservedSmem.cap,0x4
